	.target	sm_90a

	.elftype	@"ET_EXEC"


//--------------------- .note.nv.tkinfo           --------------------------
	.section	.note.nv.tkinfo,"",@"SHT_NOTE"
	.sectionflags	@"SHF_NOTE_NV_TKINFO"
	.tkinfo
        /*0018*/ 	.word	0x00000002
        /*0030*/ 	.string	""
        /*0030*/ 	.string	"ptxas"
        /*0030*/ 	.string	"Cuda compilation tools, release 13.0, V13.0.88"
        /*0030*/ 	.string	"Build cuda_13.0.r13.0/compiler.36424714_0"
        /*0030*/ 	.string	"-v  -suppress-debug-info  -lineinfo  -arch sm_90a "



//--------------------- .note.nv.cuinfo           --------------------------
	.section	.note.nv.cuinfo,"",@"SHT_NOTE"
	.sectionflags	@"SHF_NOTE_NV_CUINFO"
        /*0018*/ 	.short	0x0002
        /*001a*/ 	.short	0x005a
        /*001c*/ 	.short	0x0082
	.zero		2


//--------------------- .nv.info                  --------------------------
	.section	.nv.info,"",@"SHT_CUDA_INFO"
	.align	4


	//----- nvinfo : EIATTR_REGCOUNT
	.align		4
        /*0000*/ 	.byte	0x04, 0x2f
        /*0002*/ 	.short	(.L_1 - .L_0)
	.align		4
.L_0:
        /*0004*/ 	.word	index@(gluon_wgmma)
        /*0008*/ 	.word	0x0000009a


	//----- nvinfo : EIATTR_FRAME_SIZE
	.align		4
.L_1:
        /*000c*/ 	.byte	0x04, 0x11
        /*000e*/ 	.short	(.L_3 - .L_2)
	.align		4
.L_2:
        /*0010*/ 	.word	index@(gluon_wgmma)
        /*0014*/ 	.word	0x00000000


	//----- nvinfo : EIATTR_MIN_STACK_SIZE
	.align		4
.L_3:
        /*0018*/ 	.byte	0x04, 0x12
        /*001a*/ 	.short	(.L_5 - .L_4)
	.align		4
.L_4:
        /*001c*/ 	.word	index@(gluon_wgmma)
        /*0020*/ 	.word	0x00000000
.L_5:


//--------------------- .nv.compat                --------------------------
	.section	.nv.compat,"",@"SHT_CUDA_COMPAT_INFO"
	.align	4
        /*0000*/ 	.byte	0x02, 0x09, 0x01, 0x00, 0x02, 0x02, 0x04, 0x00, 0x02, 0x05, 0x05, 0x00, 0x03, 0x07, 0x01, 0x01
        /*0010*/ 	.byte	0x02, 0x03, 0x03, 0x00, 0x02, 0x06, 0x01, 0x00, 0x04, 0x0b, 0x08, 0x00, 0x00, 0x00, 0x00, 0x00
        /*0020*/ 	.byte	0x00, 0x00, 0x00, 0x00


//--------------------- .nv.info.gluon_wgmma      --------------------------
	.section	.nv.info.gluon_wgmma,"",@"SHT_CUDA_INFO"
	.sectionflags	@""
	.align	4


	//----- nvinfo : EIATTR_CUDA_API_VERSION
	.align		4
        /*0000*/ 	.byte	0x04, 0x37
        /*0002*/ 	.short	(.L_7 - .L_6)
.L_6:
        /*0004*/ 	.word	0x00000082


	//----- nvinfo : EIATTR_KPARAM_INFO
	.align		4
.L_7:
        /*0008*/ 	.byte	0x04, 0x17
        /*000a*/ 	.short	(.L_9 - .L_8)
.L_8:
        /*000c*/ 	.word	0x00000000
        /*0010*/ 	.short	0x000a
        /*0012*/ 	.short	0x0048
        /*0014*/ 	.byte	0x00, 0xf4, 0x21, 0x00


	//----- nvinfo : EIATTR_KPARAM_INFO
	.align		4
.L_9:
        /*0018*/ 	.byte	0x04, 0x17
        /*001a*/ 	.short	(.L_11 - .L_10)
.L_10:
        /*001c*/ 	.word	0x00000000
        /*0020*/ 	.short	0x0009
        /*0022*/ 	.short	0x0040
        /*0024*/ 	.byte	0x00, 0xf4, 0x21, 0x00


	//----- nvinfo : EIATTR_KPARAM_INFO
	.align		4
.L_11:
        /*0028*/ 	.byte	0x04, 0x17
        /*002a*/ 	.short	(.L_13 - .L_12)
.L_12:
        /*002c*/ 	.word	0x00000000
        /*0030*/ 	.short	0x0008
        /*0032*/ 	.short	0x0038
        /*0034*/ 	.byte	0x00, 0xf0, 0x21, 0x00


	//----- nvinfo : EIATTR_KPARAM_INFO
	.align		4
.L_13:
        /*0038*/ 	.byte	0x04, 0x17
        /*003a*/ 	.short	(.L_15 - .L_14)
.L_14:
        /*003c*/ 	.word	0x00000000
        /*0040*/ 	.short	0x0007
        /*0042*/ 	.short	0x0030
        /*0044*/ 	.byte	0x00, 0xf0, 0x21, 0x00


	//----- nvinfo : EIATTR_KPARAM_INFO
	.align		4
.L_15:
        /*0048*/ 	.byte	0x04, 0x17
        /*004a*/ 	.short	(.L_17 - .L_16)
.L_16:
        /*004c*/ 	.word	0x00000000
        /*0050*/ 	.short	0x0006
        /*0052*/ 	.short	0x0028
        /*0054*/ 	.byte	0x00, 0xf0, 0x21, 0x00


	//----- nvinfo : EIATTR_KPARAM_INFO
	.align		4
.L_17:
        /*0058*/ 	.byte	0x04, 0x17
        /*005a*/ 	.short	(.L_19 - .L_18)
.L_18:
        /*005c*/ 	.word	0x00000000
        /*0060*/ 	.short	0x0005
        /*0062*/ 	.short	0x0020
        /*0064*/ 	.byte	0x00, 0xf0, 0x11, 0x00


	//----- nvinfo : EIATTR_KPARAM_INFO
	.align		4
.L_19:
        /*0068*/ 	.byte	0x04, 0x17
        /*006a*/ 	.short	(.L_21 - .L_20)
.L_20:
        /*006c*/ 	.word	0x00000000
        /*0070*/ 	.short	0x0004
        /*0072*/ 	.short	0x001c
        /*0074*/ 	.byte	0x00, 0xf0, 0x11, 0x00


	//----- nvinfo : EIATTR_KPARAM_INFO
	.align		4
.L_21:
        /*0078*/ 	.byte	0x04, 0x17
        /*007a*/ 	.short	(.L_23 - .L_22)
.L_22:
        /*007c*/ 	.word	0x00000000
        /*0080*/ 	.short	0x0003
        /*0082*/ 	.short	0x0018
        /*0084*/ 	.byte	0x00, 0xf0, 0x11, 0x00


	//----- nvinfo : EIATTR_KPARAM_INFO
	.align		4
.L_23:
        /*0088*/ 	.byte	0x04, 0x17
        /*008a*/ 	.short	(.L_25 - .L_24)
.L_24:
        /*008c*/ 	.word	0x00000000
        /*0090*/ 	.short	0x0002
        /*0092*/ 	.short	0x0010
        /*0094*/ 	.byte	0x00, 0xf4, 0x21, 0x00


	//----- nvinfo : EIATTR_KPARAM_INFO
	.align		4
.L_25:
        /*0098*/ 	.byte	0x04, 0x17
        /*009a*/ 	.short	(.L_27 - .L_26)
.L_26:
        /*009c*/ 	.word	0x00000000
        /*00a0*/ 	.short	0x0001
        /*00a2*/ 	.short	0x0008
        /*00a4*/ 	.byte	0x00, 0xf4, 0x21, 0x00


	//----- nvinfo : EIATTR_KPARAM_INFO
	.align		4
.L_27:
        /*00a8*/ 	.byte	0x04, 0x17
        /*00aa*/ 	.short	(.L_29 - .L_28)
.L_28:
        /*00ac*/ 	.word	0x00000000
        /*00b0*/ 	.short	0x0000
        /*00b2*/ 	.short	0x0000
        /*00b4*/ 	.byte	0x00, 0xf4, 0x21, 0x00


	//----- nvinfo : EIATTR_SPARSE_MMA_MASK
	.align		4
.L_29:
        /*00b8*/ 	.byte	0x03, 0x50
        /*00ba*/ 	.short	0x0000


	//----- nvinfo : EIATTR_MAXREG_COUNT
	.align		4
        /*00bc*/ 	.byte	0x03, 0x1b
        /*00be*/ 	.short	0x00ff


	//----- nvinfo : EIATTR_NUM_BARRIERS
	.align		4
        /*00c0*/ 	.byte	0x02, 0x4c
        /*00c2*/ 	.byte	0x01
	.zero		1


	//----- nvinfo : EIATTR_MERCURY_ISA_VERSION
	.align		4
        /*00c4*/ 	.byte	0x03, 0x5f
        /*00c6*/ 	.short	0x0101


	//----- nvinfo : EIATTR_INT_WARP_WIDE_INSTR_OFFSETS
	.align		4
        /*00c8*/ 	.byte	0x04, 0x31
        /*00ca*/ 	.short	(.L_31 - .L_30)


	//   ....[0]....
.L_30:
        /*00cc*/ 	.word	0x00001320


	//   ....[1]....
        /*00d0*/ 	.word	0x00001340


	//   ....[2]....
        /*00d4*/ 	.word	0x00001350


	//   ....[3]....
        /*00d8*/ 	.word	0x00001360


	//   ....[4]....
        /*00dc*/ 	.word	0x00001470


	//   ....[5]....
        /*00e0*/ 	.word	0x00001dc0


	//   ....[6]....
        /*00e4*/ 	.word	0x00001dd0


	//   ....[7]....
        /*00e8*/ 	.word	0x00001e60


	//   ....[8]....
        /*00ec*/ 	.word	0x00001e70


	//   ....[9]....
        /*00f0*/ 	.word	0x000024a0


	//   ....[10]....
        /*00f4*/ 	.word	0x000024c0


	//----- nvinfo : EIATTR_COOP_GROUP_MASK_REGIDS
	.align		4
.L_31:
        /*00f8*/ 	.byte	0x04, 0x29
        /*00fa*/ 	.short	(.L_33 - .L_32)


	//   ....[0]....
.L_32:
        /*00fc*/ 	.word	0xffffffff


	//   ....[1]....
        /*0100*/ 	.word	0xffffffff


	//   ....[2]....
        /*0104*/ 	.word	0xffffffff


	//----- nvinfo : EIATTR_COOP_GROUP_INSTR_OFFSETS
	.align		4
.L_33:
        /*0108*/ 	.byte	0x04, 0x28
        /*010a*/ 	.short	(.L_35 - .L_34)


	//   ....[0]....
.L_34:
        /*010c*/ 	.word	0x00000160


	//   ....[1]....
        /*0110*/ 	.word	0x00000700


	//   ....[2]....
        /*0114*/ 	.word	0x00000cf0


	//----- nvinfo : EIATTR_MBARRIER_INSTR_OFFSETS
	.align		4
.L_35:
        /*0118*/ 	.byte	0x04, 0x39
        /*011a*/ 	.short	(.L_37 - .L_36)


	//   ....[0]....
.L_36:
        /*011c*/ 	.word	0x000014d0
        /*0120*/ 	.word	0x000000ff
        /*0124*/ 	.word	0x00040000
        /*0128*/ 	.short	0x0100
        /*012a*/ 	.byte	0x38
	.zero		1


	//   ....[1]....
        /*012c*/ 	.word	0x00001660
        /*0130*/ 	.word	0x000000ff
        /*0134*/ 	.word	0x00040008
        /*0138*/ 	.short	0x0100
        /*013a*/ 	.byte	0x38
	.zero		1


	//   ....[2]....
        /*013c*/ 	.word	0x000017f0
        /*0140*/ 	.word	0x000000ff
        /*0144*/ 	.word	0x00040010
        /*0148*/ 	.short	0x0100
        /*014a*/ 	.byte	0x38
	.zero		1


	//   ....[3]....
        /*014c*/ 	.word	0x00001890
        /*0150*/ 	.word	0x000000ff
        /*0154*/ 	.word	0x00040018
        /*0158*/ 	.short	0x0100
        /*015a*/ 	.byte	0x38
	.zero		1


	//   ....[4]....
        /*015c*/ 	.word	0x00001f50
        /*0160*/ 	.word	0x000000ff
        /*0164*/ 	.word	0x00040000
        /*0168*/ 	.short	0x010a
        /*016a*/ 	.byte	0x16
	.zero		1


	//   ....[5]....
        /*016c*/ 	.word	0x00002420
        /*0170*/ 	.word	0x000000ff
        /*0174*/ 	.word	0x00040000
        /*0178*/ 	.short	0x0108
        /*017a*/ 	.byte	0x38
	.zero		1


	//   ....[6]....
        /*017c*/ 	.word	0x00002560
        /*0180*/ 	.word	0x000000ff
        /*0184*/ 	.word	0x00040008
        /*0188*/ 	.short	0x0108
        /*018a*/ 	.byte	0x38
	.zero		1


	//   ....[7]....
        /*018c*/ 	.word	0x00002650
        /*0190*/ 	.word	0x000000ff
        /*0194*/ 	.word	0x00040010
        /*0198*/ 	.short	0x0108
        /*019a*/ 	.byte	0x38
	.zero		1


	//   ....[8]....
        /*019c*/ 	.word	0x00002740
        /*01a0*/ 	.word	0x000000ff
        /*01a4*/ 	.word	0x00040018
        /*01a8*/ 	.short	0x0108
        /*01aa*/ 	.byte	0x38
	.zero		1


	//   ....[9]....
        /*01ac*/ 	.word	0x00002a70
        /*01b0*/ 	.word	0x000000ff
        /*01b4*/ 	.word	0x00040000
        /*01b8*/ 	.short	0x010a
        /*01ba*/ 	.byte	0x16
	.zero		1


	//----- nvinfo : EIATTR_NUM_MBARRIERS
	.align		4
.L_37:
        /*01bc*/ 	.byte	0x03, 0x38
        /*01be*/ 	.short	0x0004


	//----- nvinfo : EIATTR_EXIT_INSTR_OFFSETS
	.align		4
        /*01c0*/ 	.byte	0x04, 0x1c
        /*01c2*/ 	.short	(.L_39 - .L_38)


	//   ....[0]....
.L_38:
        /*01c4*/ 	.word	0x00002a60


	//----- nvinfo : EIATTR_REQNTID
	.align		4
.L_39:
        /*01c8*/ 	.byte	0x04, 0x10
        /*01ca*/ 	.short	(.L_41 - .L_40)
.L_40:
        /*01cc*/ 	.word	0x00000080
        /*01d0*/ 	.word	0x00000001
        /*01d4*/ 	.word	0x00000001


	//----- nvinfo : EIATTR_CRS_STACK_SIZE
	.align		4
.L_41:
        /*01d8*/ 	.byte	0x04, 0x1e
        /*01da*/ 	.short	(.L_43 - .L_42)
.L_42:
        /*01dc*/ 	.word	0x00000000


	//----- nvinfo : EIATTR_CBANK_PARAM_SIZE
	.align		4
.L_43:
        /*01e0*/ 	.byte	0x03, 0x19
        /*01e2*/ 	.short	0x0050


	//----- nvinfo : EIATTR_PARAM_CBANK
	.align		4
        /*01e4*/ 	.byte	0x04, 0x0a
        /*01e6*/ 	.short	(.L_45 - .L_44)
	.align		4
.L_44:
        /*01e8*/ 	.word	index@(.nv.constant0.gluon_wgmma)
        /*01ec*/ 	.short	0x0210
        /*01ee*/ 	.short	0x0050


	//----- nvinfo : EIATTR_SW_WAR
	.align		4
.L_45:
        /*01f0*/ 	.byte	0x04, 0x36
        /*01f2*/ 	.short	(.L_47 - .L_46)
.L_46:
        /*01f4*/ 	.word	0x00000008
.L_47:


//--------------------- .nv.callgraph             --------------------------
	.section	.nv.callgraph,"",@"SHT_CUDA_CALLGRAPH"
	.align	4
	.sectionentsize	8
	.align		4
        /*0000*/ 	.word	0x00000000
	.align		4
        /*0004*/ 	.word	0xffffffff
	.align		4
        /*0008*/ 	.word	0x00000000
	.align		4
        /*000c*/ 	.word	0xfffffffe
	.align		4
        /*0010*/ 	.word	0x00000000
	.align		4
        /*0014*/ 	.word	0xfffffffd
	.align		4
        /*0018*/ 	.word	0x00000000
	.align		4
        /*001c*/ 	.word	0xfffffffc


//--------------------- .text.gluon_wgmma         --------------------------
	.section	.text.gluon_wgmma,"ax",@progbits
	.align	128
        .global         gluon_wgmma
        .type           gluon_wgmma,@function
        .size           gluon_wgmma,(.L_x_52 - gluon_wgmma)
        .other          gluon_wgmma,@"STO_CUDA_ENTRY STV_DEFAULT"
gluon_wgmma:
.text.gluon_wgmma:
[----:B------:R-:W-:Y:S01]  /*0000*/  LDC R1, c[0x0][0x28] ;  /* 0x00000a00ff017b82 */ /* 0x000fe20000000800 */
[----:B------:R-:W1:Y:S07]  /*0010*/  S2R R0, SR_TID.X ;  /* 0x0000000000007919 */ /* 0x000e6e0000002100 */
[----:B------:R-:W2:Y:S01]  /*0020*/  S2UR UR4, SR_CgaCtaId ;  /* 0x00000000000479c3 */ /* 0x000ea20000008800 */
[----:B------:R-:W-:Y:S01]  /*0030*/  UMOV UR56, 0x400 ;  /* 0x0000040000387882 */ /* 0x000fe20000000000 */
[----:B------:R-:W-:Y:S01]  /*0040*/  ULDC UR6, c[0x0][0xc] ;  /* 0x0000030000067ab9 */ /* 0x000fe20000000800 */
[----:B------:R-:W-:Y:S01]  /*0050*/  ULDC.64 UR48, c[0x0][0x250] ;  /* 0x0000940000307ab9 */ /* 0x000fe20000000a00 */
[----:B------:R-:W-:Y:S01]  /*0060*/  UMOV UR55, URZ ;  /* 0x0000003f00377c82 */ /* 0x000fe20008000000 */
[----:B------:R-:W-:Y:S03]  /*0070*/  BSSY B0, `(.L_x_0) ;  /* 0x000001e000007945 */ /* 0x000fe60003800000 */
[----:B------:R-:W3:Y:S08]  /*0080*/  LDC R6, c[0x0][0x228] ;  /* 0x00008a00ff067b82 */ /* 0x000ef00000000800 */
[----:B------:R-:W4:Y:S08]  /*0090*/  LDC R13, c[0x0][0x230] ;  /* 0x00008c00ff0d7b82 */ /* 0x000f300000000800 */
[----:B------:R-:W-:Y:S01]  /*00a0*/  S2UR UR50, SR_CTAID.Y ;  /* 0x00000000003279c3 */ /* 0x000fe20000002600 */
[----:B--2---:R-:W-:-:S03]  /*00b0*/  ULEA UR56, UR4, UR56, 0x18 ;  /* 0x0000003804387291 */ /* 0x004fc6000f8ec03f */
[----:B------:R-:W-:Y:S01]  /*00c0*/  ULDC UR4, c[0x0][0x10] ;  /* 0x0000040000047ab9 */ /* 0x000fe20000000800 */
[----:B-1----:R-:W-:-:S03]  /*00d0*/  LOP3.LUT R2, R0, 0x7f, RZ, 0xc0, !PT ;  /* 0x0000007f00027812 */ /* 0x002fc600078ec0ff */
[----:B------:R-:W1:Y:S01]  /*00e0*/  S2UR UR5, SR_CTAID.Z ;  /* 0x00000000000579c3 */ /* 0x000e620000002700 */
[----:B---3--:R-:W-:Y:S01]  /*00f0*/  VIADD R6, R6, 0xffffffff ;  /* 0xffffffff06067836 */ /* 0x008fe20000000000 */
[C---:B------:R-:W-:Y:S02]  /*0100*/  ISETP.GE.U32.AND P0, PT, R2.reuse, 0x20, PT ;  /* 0x000000200200780c */ /* 0x040fe40003f06070 */
[C---:B------:R-:W-:Y:S02]  /*0110*/  ISETP.NE.U32.AND P2, PT, R2.reuse, RZ, PT ;  /* 0x000000ff0200720c */ /* 0x040fe40003f45070 */
[----:B------:R-:W-:Y:S02]  /*0120*/  LEA R12, R2, UR56, 0x2 ;  /* 0x00000038020c7c11 */ /* 0x000fe4000f8e10ff */
[----:B------:R-:W2:Y:S01]  /*0130*/  S2UR UR51, SR_CTAID.X ;  /* 0x00000000003379c3 */ /* 0x000ea20000002500 */
[----:B----4-:R-:W-:-:S06]  /*0140*/  VIADD R9, R13, 0xffffffff ;  /* 0xffffffff0d097836 */ /* 0x010fcc0000000000 */
[----:B------:R3:W-:Y:S01]  /*0150*/  @!P0 STS [R12], RZ ;  /* 0x000000ff0c008388 */ /* 0x0007e20000000800 */
[----:B------:R-:W-:-:S03]  /*0160*/  NOP ;  /* 0x0000000000007918 */ /* 0x000fc60000000000 */
[----:B------:R3:W-:Y:S01]  /*0170*/  @!P2 STS [UR56+0x24], R6 ;  /* 0x00002406ff00a988 */ /* 0x0007e20008000838 */
[----:B-1----:R-:W-:-:S03]  /*0180*/  UIMAD UR4, UR5, UR4, UR50 ;  /* 0x00000004050472a4 */ /* 0x002fc6000f8e0232 */
[----:B------:R3:W-:Y:S01]  /*0190*/  @!P2 STS [UR56+0x20], R9 ;  /* 0x00002009ff00a988 */ /* 0x0007e20008000838 */
[----:B--2---:R-:W-:-:S04]  /*01a0*/  UIMAD UR4, UR4, UR6, UR51 ;  /* 0x00000006040472a4 */ /* 0x004fc8000f8e0233 */
[----:B------:R-:W-:-:S04]  /*01b0*/  UIMAD UR8, UR4, 0x180, URZ ;  /* 0x00000180040878a4 */ /* 0x000fc8000f8e023f */
[----:B------:R-:W-:-:S04]  /*01c0*/  UIADD3 UR4, UP0, UR8, UR48, URZ ;  /* 0x0000003008047290 */ /* 0x000fc8000ff1e03f */
[----:B------:R-:W-:Y:S01]  /*01d0*/  ULEA.HI.X.SX32 UR5, UR8, UR49, 0x1, UP0 ;  /* 0x0000003108057291 */ /* 0x000fe200080f0e3f */
[----:B---3--:R-:W-:Y:S11]  /*01e0*/  @P2 BRA `(.L_x_1) ;  /* 0x0000000000182947 */ /* 0x008ff60003800000 */
[----:B------:R-:W1:Y:S01]  /*01f0*/  LDS R3, [UR56+0x8] ;  /* 0x00000838ff037984 */ /* 0x000e620008000800 */
[----:B------:R-:W2:Y:S01]  /*0200*/  LDC.64 R10, c[0x0][0x210] ;  /* 0x00008400ff0a7b82 */ /* 0x000ea20000000a00 */
[----:B------:R-:W-:Y:S02]  /*0210*/  IMAD.MOV.U32 R4, RZ, RZ, 0x70 ;  /* 0x00000070ff047424 */ /* 0x000fe400078e00ff */
[----:B--2---:R2:W-:Y:S03]  /*0220*/  STS.64 [UR56], R10 ;  /* 0x0000000aff007988 */ /* 0x0045e60008000a38 */
[----:B-1----:R-:W-:-:S05]  /*0230*/  LOP3.LUT R3, R3, 0x10, R4, 0xd8, !PT ;  /* 0x0000001003037812 */ /* 0x002fca00078ed804 */
[----:B------:R2:W-:Y:S02]  /*0240*/  STS [UR56+0x8], R3 ;  /* 0x00000803ff007988 */ /* 0x0005e40008000838 */
.L_x_1:
[----:B------:R-:W-:Y:S05]  /*0250*/  BSYNC B0 ;  /* 0x0000000000007941 */ /* 0x000fea0003800000 */
.L_x_0:
[----:B------:R-:W-:Y:S04]  /*0260*/  BSSY B0, `(.L_x_2) ;  /* 0x000000a000007945 */ /* 0x000fe80003800000 */
[----:B------:R-:W-:Y:S05]  /*0270*/  @P2 BRA `(.L_x_3) ;  /* 0x0000000000202947 */ /* 0x000fea0003800000 */
[----:B--2---:R-:W1:Y:S01]  /*0280*/  LDS R3, [UR56+0x34] ;  /* 0x00003438ff037984 */ /* 0x004e620008000800 */
[----:B------:R-:W-:Y:S02]  /*0290*/  IMAD.MOV.U32 R4, RZ, RZ, 0x3f000000 ;  /* 0x3f000000ff047424 */ /* 0x000fe400078e00ff */
[----:B------:R-:W-:Y:S01]  /*02a0*/  @!P2 IMAD.MOV.U32 R5, RZ, RZ, 0x7f ;  /* 0x0000007fff05a424 */ /* 0x000fe200078e00ff */
[----:B------:R-:W2:Y:S02]  /*02b0*/  @!P2 LDS R8, [UR56+0x38] ;  /* 0x00003838ff08a984 */ /* 0x000ea40008000800 */
[----:B-1----:R-:W-:Y:S02]  /*02c0*/  LOP3.LUT R3, R3, 0xff000000, R4, 0xb8, !PT ;  /* 0xff00000003037812 */ /* 0x002fe400078eb804 */
[----:B--2---:R-:W-:-:S03]  /*02d0*/  @!P2 LOP3.LUT R4, R8, 0xff, R5, 0xb8, !PT ;  /* 0x000000ff0804a812 */ /* 0x004fc600078eb805 */
[----:B------:R1:W-:Y:S04]  /*02e0*/  STS [UR56+0x34], R3 ;  /* 0x00003403ff007988 */ /* 0x0003e80008000838 */
[----:B------:R1:W-:Y:S02]  /*02f0*/  @!P2 STS [UR56+0x38], R4 ;  /* 0x00003804ff00a988 */ /* 0x0003e40008000838 */
.L_x_3:
[----:B------:R-:W-:Y:S05]  /*0300*/  BSYNC B0 ;  /* 0x0000000000007941 */ /* 0x000fea0003800000 */
.L_x_2:
[----:B------:R-:W-:Y:S04]  /*0310*/  BSSY B0, `(.L_x_4) ;  /* 0x000000e000007945 */ /* 0x000fe80003800000 */
[----:B------:R-:W-:Y:S05]  /*0320*/  @P2 BRA `(.L_x_5) ;  /* 0x0000000000302947 */ /* 0x000fea0003800000 */
[----:B-1----:R-:W1:Y:S01]  /*0330*/  LDS R4, [UR56+0x34] ;  /* 0x00003438ff047984 */ /* 0x002e620008000800 */
[----:B--2---:R-:W2:Y:S03]  /*0340*/  LDC.64 R10, c[0x0][0x238] ;  /* 0x00008e00ff0a7b82 */ /* 0x004ea60000000a00 */
[----:B------:R-:W3:Y:S01]  /*0350*/  LDS R3, [UR56+0x1c] ;  /* 0x00001c38ff037984 */ /* 0x000ee20008000800 */
[C---:B--2---:R-:W-:Y:S01]  /*0360*/  SHF.L.U64.HI R8, R10.reuse, 0x1, R11 ;  /* 0x000000010a087819 */ /* 0x044fe2000001020b */
[----:B------:R-:W-:-:S03]  /*0370*/  IMAD.SHL.U32 R5, R10, 0x2, RZ ;  /* 0x000000020a057824 */ /* 0x000fc600078e00ff */
[--C-:B------:R-:W-:Y:S02]  /*0380*/  SHF.R.U32.HI R10, RZ, 0x4, R8.reuse ;  /* 0x00000004ff0a7819 */ /* 0x100fe40000011608 */
[----:B------:R-:W-:-:S05]  /*0390*/  SHF.R.U64 R5, R5, 0x4, R8 ;  /* 0x0000000405057819 */ /* 0x000fca0000001208 */
[----:B------:R4:W-:Y:S01]  /*03a0*/  STS [UR56+0xc], R5 ;  /* 0x00000c05ff007988 */ /* 0x0009e20008000838 */
[----:B-1----:R-:W-:Y:S02]  /*03b0*/  LOP3.LUT R4, R4, 0x7, RZ, 0xb8, !PT ;  /* 0x0000000704047812 */ /* 0x002fe400078eb8ff */
[----:B---3--:R-:W-:-:S03]  /*03c0*/  LOP3.LUT R3, R3, 0xf, R10, 0xb8, !PT ;  /* 0x0000000f03037812 */ /* 0x008fc600078eb80a */
[----:B------:R4:W-:Y:S04]  /*03d0*/  STS [UR56+0x34], R4 ;  /* 0x00003404ff007988 */ /* 0x0009e80008000838 */
[----:B------:R4:W-:Y:S02]  /*03e0*/  STS [UR56+0x1c], R3 ;  /* 0x00001c03ff007988 */ /* 0x0009e40008000838 */
.L_x_5:
[----:B------:R-:W-:Y:S05]  /*03f0*/  BSYNC B0 ;  /* 0x0000000000007941 */ /* 0x000fea0003800000 */
.L_x_4:
[----:B------:R-:W-:Y:S04]  /*0400*/  BSSY B1, `(.L_x_6) ;  /* 0x000001a000017945 */ /* 0x000fe80003800000 */
[----:B------:R-:W-:Y:S04]  /*0410*/  BSSY B0, `(.L_x_7) ;  /* 0x0000015000007945 */ /* 0x000fe80003800000 */
[----:B------:R-:W-:Y:S05]  /*0420*/  @P2 BRA `(.L_x_8) ;  /* 0x0000000000202947 */ /* 0x000fea0003800000 */
[----:B-12-4-:R-:W1:Y:S02]  /*0430*/  LDS R3, [UR56+0x34] ;  /* 0x00003438ff037984 */ /* 0x016e640008000800 */
[----:B-1----:R-:W-:-:S05]  /*0440*/  LOP3.LUT R3, R3, 0x38, RZ, 0xb8, !PT ;  /* 0x0000003803037812 */ /* 0x002fca00078eb8ff */
[----:B------:R1:W-:Y:S01]  /*0450*/  STS [UR56+0x34], R3 ;  /* 0x00003403ff007988 */ /* 0x0003e20008000838 */
[----:B------:R-:W-:Y:S05]  /*0460*/  @P2 BRA `(.L_x_9) ;  /* 0x0000000000202947 */ /* 0x000fea0003800000 */
[----:B-1----:R-:W1:Y:S01]  /*0470*/  LDS R3, [UR56+0x8] ;  /* 0x00000838ff037984 */ /* 0x002e620008000800 */
[----:B------:R-:W-:-:S05]  /*0480*/  IMAD.MOV.U32 R4, RZ, RZ, 0x780 ;  /* 0x00000780ff047424 */ /* 0x000fca00078e00ff */
[----:B-1----:R-:W-:-:S05]  /*0490*/  LOP3.LUT R3, R3, 0x500, R4, 0xd8, !PT ;  /* 0x0000050003037812 */ /* 0x002fca00078ed804 */
[----:B------:R3:W-:Y:S02]  /*04a0*/  STS [UR56+0x8], R3 ;  /* 0x00000803ff007988 */ /* 0x0007e40008000838 */
.L_x_8:
[----:B------:R-:W-:Y:S05]  /*04b0*/  @P2 BRA `(.L_x_10) ;  /* 0x0000000000282947 */ /* 0x000fea0003800000 */
[----:B-1234-:R-:W1:Y:S02]  /*04c0*/  LDS R3, [UR56+0x8] ;  /* 0x00000838ff037984 */ /* 0x01ee640008000800 */
[----:B-1----:R-:W-:-:S05]  /*04d0*/  LOP3.LUT R3, R3, 0x1800, RZ, 0xb8, !PT ;  /* 0x0000180003037812 */ /* 0x002fca00078eb8ff */
[----:B------:R2:W-:Y:S02]  /*04e0*/  STS [UR56+0x8], R3 ;  /* 0x00000803ff007988 */ /* 0x0005e40008000838 */
.L_x_9:
[----:B------:R-:W-:Y:S05]  /*04f0*/  @P2 BREAK B0 ;  /* 0x0000000000002942 */ /* 0x000fea0003800000 */
[----:B------:R-:W-:Y:S05]  /*0500*/  @P2 BRA `(.L_x_11) ;  /* 0x0000000000242947 */ /* 0x000fea0003800000 */
[----:B------:R-:W3:Y:S01]  /*0510*/  LDS R4, [UR56+0x8] ;  /* 0x00000838ff047984 */ /* 0x000ee20008000800 */
[----:B-12---:R-:W-:-:S05]  /*0520*/  IMAD.MOV.U32 R3, RZ, RZ, 0x6000 ;  /* 0x00006000ff037424 */ /* 0x006fca00078e00ff */
[----:B---3--:R-:W-:-:S04]  /*0530*/  LOP3.LUT R3, R4, 0x6000, R3, 0xd8, !PT ;  /* 0x0000600004037812 */ /* 0x008fc800078ed803 */
[----:B------:R-:W-:-:S05]  /*0540*/  LOP3.LUT R3, R3, 0x400000, RZ, 0xb8, !PT ;  /* 0x0040000003037812 */ /* 0x000fca00078eb8ff */
[----:B------:R5:W-:Y:S02]  /*0550*/  STS [UR56+0x8], R3 ;  /* 0x00000803ff007988 */ /* 0x000be40008000838 */
.L_x_10:
[----:B------:R-:W-:Y:S05]  /*0560*/  BSYNC B0 ;  /* 0x0000000000007941 */ /* 0x000fea0003800000 */
.L_x_7:
[----:B-12345:R-:W1:Y:S02]  /*0570*/  @!P2 LDS R3, [UR56+0x8] ;  /* 0x00000838ff03a984 */ /* 0x03ee640008000800 */
[----:B-1----:R-:W-:-:S05]  /*0580*/  @!P2 LOP3.LUT R3, R3, 0x8000, RZ, 0xb8, !PT ;  /* 0x000080000303a812 */ /* 0x002fca00078eb8ff */
[----:B------:R3:W-:Y:S02]  /*0590*/  @!P2 STS [UR56+0x8], R3 ;  /* 0x00000803ff00a988 */ /* 0x0007e40008000838 */
.L_x_11:
[----:B------:R-:W-:Y:S05]  /*05a0*/  BSYNC B1 ;  /* 0x0000000000017941 */ /* 0x000fea0003800000 */
.L_x_6:
[----:B------:R-:W-:Y:S05]  /*05b0*/  WARPSYNC.ALL ;  /* 0x0000000000007948 */ /* 0x000fea0003800000 */
[----:B------:R-:W-:Y:S05]  /*05c0*/  @P0 BRA `(.L_x_12) ;  /* 0x0000000000280947 */ /* 0x000fea0003800000 */
[----:B-123--:R-:W1:Y:S01]  /*05d0*/  S2R R3, SR_LANEID ;  /* 0x0000000000037919 */ /* 0x00ee620000000000 */
[----:B------:R-:W-:Y:S05]  /*05e0*/  WARPSYNC.ALL ;  /* 0x0000000000007948 */ /* 0x000fea0003800000 */
[----:B-1----:R-:W-:-:S05]  /*05f0*/  IMAD.SHL.U32 R3, R3, 0x4, RZ ;  /* 0x0000000403037824 */ /* 0x002fca00078e00ff */
[----:B------:R-:W1:Y:S01]  /*0600*/  LDS R7, [R3+UR56] ;  /* 0x0000003803077984 */ /* 0x000e620008000800 */
[----:B------:R-:W-:-:S05]  /*0610*/  IADD3 R4, P1, R3, UR4, RZ ;  /* 0x0000000403047c10 */ /* 0x000fca000ff3e0ff */
[----:B------:R-:W-:-:S05]  /*0620*/  IMAD.X R5, RZ, RZ, UR5, P1 ;  /* 0x00000005ff057e24 */ /* 0x000fca00088e06ff */
[----:B-1----:R4:W5:Y:S01]  /*0630*/  ATOMG.E.EXCH.STRONG.GPU PT, RZ, [R4], R7 ;  /* 0x0000000704ff73a8 */ /* 0x00296200041ee100 */
[----:B------:R-:W-:-:S04]  /*0640*/  DEPBAR {5,4,3,2,1,0} ;  /* 0x0000003f0000791a */ /* 0x000fc80000000000 */
[----:B------:R4:W-:Y:S01]  /*0650*/  UTMACCTL.IV [UR4] ;  /* 0x00000000040079b9 */ /* 0x0009e20008000000 */
[----:B------:R-:W-:Y:S01]  /*0660*/  NOP ;  /* 0x0000000000007918 */ /* 0x000fe20000000000 */
.L_x_12:
[----:B------:R-:W-:Y:S05]  /*0670*/  @P0 BRA `(.L_x_13) ;  /* 0x00000000000c0947 */ /* 0x000fea0003800000 */
[----:B------:R0:W-:Y:S01]  /*0680*/  UTMACMDFLUSH ;  /* 0x00000000000079b7 */ /* 0x0001e20000000000 */
[----:B------:R-:W-:Y:S05]  /*0690*/  @P0 BRA `(.L_x_13) ;  /* 0x0000000000040947 */ /* 0x000fea0003800000 */
[----:B------:R-:W-:-:S04]  /*06a0*/  DEPBAR.LE SB0, 0x0 ;  /* 0x000080000000791a */ /* 0x000fc80000000000 */
.L_x_13:
[----:B------:R-:W-:Y:S05]  /*06b0*/  WARPSYNC.ALL ;  /* 0x0000000000007948 */ /* 0x000fea0003800000 */
[----:B-----5:R-:W-:Y:S06]  /*06c0*/  BAR.SYNC.DEFER_BLOCKING 0x0 ;  /* 0x0000000000007b1d */ /* 0x020fec0000010000 */
[----:B------:R-:W-:Y:S02]  /*06d0*/  BSSY B1, `(.L_x_14) ;  /* 0x000000b000017945 */ /* 0x000fe40003800000 */
[----:B------:R-:W-:Y:S06]  /*06e0*/  BAR.SYNC.DEFER_BLOCKING 0x0 ;  /* 0x0000000000007b1d */ /* 0x000fec0000010000 */
[----:B------:R5:W-:Y:S01]  /*06f0*/  @!P0 STS [R12], RZ ;  /* 0x000000ff0c008388 */ /* 0x000be20000000800 */
[----:B------:R-:W-:Y:S01]  /*0700*/  NOP ;  /* 0x0000000000007918 */ /* 0x000fe20000000000 */
[----:B------:R-:W-:Y:S05]  /*0710*/  @P2 BRA `(.L_x_15) ;  /* 0x0000000000182947 */ /* 0x000fea0003800000 */
[----:B-123--:R-:W1:Y:S01]  /*0720*/  LDS R3, [UR56+0x8] ;  /* 0x00000838ff037984 */ /* 0x00ee620008000800 */
[----:B------:R-:W2:Y:S01]  /*0730*/  LDC.64 R10, c[0x0][0x218] ;  /* 0x00008600ff0a7b82 */ /* 0x000ea20000000a00 */
[----:B----4-:R-:W-:Y:S02]  /*0740*/  IMAD.MOV.U32 R4, RZ, RZ, 0x70 ;  /* 0x00000070ff047424 */ /* 0x010fe400078e00ff */
[----:B--2---:R2:W-:Y:S03]  /*0750*/  STS.64 [UR56], R10 ;  /* 0x0000000aff007988 */ /* 0x0045e60008000a38 */
[----:B-1----:R-:W-:-:S05]  /*0760*/  LOP3.LUT R3, R3, 0x10, R4, 0xd8, !PT ;  /* 0x0000001003037812 */ /* 0x002fca00078ed804 */
[----:B------:R2:W-:Y:S02]  /*0770*/  STS [UR56+0x8], R3 ;  /* 0x00000803ff007988 */ /* 0x0005e40008000838 */
.L_x_15:
[----:B----4-:R-:W-:Y:S05]  /*0780*/  BSYNC B1 ;  /* 0x0000000000017941 */ /* 0x010fea0003800000 */
.L_x_14:
[----:B------:R-:W-:Y:S04]  /*0790*/  BSSY B2, `(.L_x_16) ;  /* 0x000000f000027945 */ /* 0x000fe80003800000 */
[----:B------:R-:W-:Y:S04]  /*07a0*/  BSSY B1, `(.L_x_17) ;  /* 0x000000c000017945 */ /* 0x000fe80003800000 */
[----:B------:R-:W-:Y:S05]  /*07b0*/  @P2 BRA `(.L_x_18) ;  /* 0x0000000000282947 */ /* 0x000fea0003800000 */
[----:B-123--:R-:W1:Y:S01]  /*07c0*/  LDS R3, [UR56+0x34] ;  /* 0x00003438ff037984 */ /* 0x00ee620008000800 */
[----:B------:R-:W-:Y:S01]  /*07d0*/  IMAD.MOV.U32 R4, RZ, RZ, 0x3f000000 ;  /* 0x3f000000ff047424 */ /* 0x000fe200078e00ff */
[----:B------:R-:W-:Y:S05]  /*07e0*/  @P2 BREAK B1 ;  /* 0x0000000000012942 */ /* 0x000fea0003800000 */
[----:B-1----:R-:W-:-:S05]  /*07f0*/  LOP3.LUT R3, R3, 0xff000000, R4, 0xb8, !PT ;  /* 0xff00000003037812 */ /* 0x002fca00078eb804 */
[----:B------:R1:W-:Y:S01]  /*0800*/  STS [UR56+0x34], R3 ;  /* 0x00003403ff007988 */ /* 0x0003e20008000838 */
[----:B------:R-:W-:Y:S05]  /*0810*/  @P2 BRA `(.L_x_19) ;  /* 0x0000000000182947 */ /* 0x000fea0003800000 */
[----:B-1----:R-:W1:Y:S01]  /*0820*/  LDS R3, [UR56+0x38] ;  /* 0x00003838ff037984 */ /* 0x002e620008000800 */
[----:B------:R-:W-:-:S05]  /*0830*/  IMAD.MOV.U32 R4, RZ, RZ, 0x7f ;  /* 0x0000007fff047424 */ /* 0x000fca00078e00ff */
[----:B-1----:R-:W-:-:S05]  /*0840*/  LOP3.LUT R3, R3, 0xff, R4, 0xb8, !PT ;  /* 0x000000ff03037812 */ /* 0x002fca00078eb804 */
[----:B------:R4:W-:Y:S02]  /*0850*/  STS [UR56+0x38], R3 ;  /* 0x00003803ff007988 */ /* 0x0009e40008000838 */
.L_x_18:
[----:B------:R-:W-:Y:S05]  /*0860*/  BSYNC B1 ;  /* 0x0000000000017941 */ /* 0x000fea0003800000 */
.L_x_17:
[----:B------:R1:W-:Y:S02]  /*0870*/  @!P2 STS [UR56+0x20], R9 ;  /* 0x00002009ff00a988 */ /* 0x0003e40008000838 */
.L_x_19:
[----:B------:R-:W-:Y:S05]  /*0880*/  BSYNC B2 ;  /* 0x0000000000027941 */ /* 0x000fea0003800000 */
.L_x_16:
[----:B------:R-:W-:Y:S05]  /*0890*/  WARPSYNC.ALL ;  /* 0x0000000000007948 */ /* 0x000fea0003800000 */
[----:B-1234-:R-:W1:Y:S01]  /*08a0*/  LDC R3, c[0x0][0x22c] ;  /* 0x00008b00ff037b82 */ /* 0x01ee620000000800 */
[----:B------:R-:W-:Y:S01]  /*08b0*/  BSSY B2, `(.L_x_20) ;  /* 0x0000010000027945 */ /* 0x000fe20003800000 */
[----:B-1----:R-:W-:-:S05]  /*08c0*/  VIADD R3, R3, 0xffffffff ;  /* 0xffffffff03037836 */ /* 0x002fca0000000000 */
[----:B------:R1:W-:Y:S01]  /*08d0*/  @!P2 STS [UR56+0x24], R3 ;  /* 0x00002403ff00a988 */ /* 0x0003e20008000838 */
[----:B------:R-:W-:Y:S05]  /*08e0*/  @P2 BRA `(.L_x_21) ;  /* 0x0000000000302947 */ /* 0x000fea0003800000 */
[----:B------:R-:W2:Y:S01]  /*08f0*/  LDS R5, [UR56+0x34] ;  /* 0x00003438ff057984 */ /* 0x000ea20008000800 */
[----:B------:R-:W3:Y:S03]  /*0900*/  LDC.64 R10, c[0x0][0x240] ;  /* 0x00009000ff0a7b82 */ /* 0x000ee60000000a00 */
[----:B------:R-:W4:Y:S01]  /*0910*/  LDS R4, [UR56+0x1c] ;  /* 0x00001c38ff047984 */ /* 0x000f220008000800 */
[C---:B---3--:R-:W-:Y:S01]  /*0920*/  SHF.L.U64.HI R8, R10.reuse, 0x1, R11 ;  /* 0x000000010a087819 */ /* 0x048fe2000001020b */
[----:B------:R-:W-:-:S03]  /*0930*/  IMAD.SHL.U32 R7, R10, 0x2, RZ ;  /* 0x000000020a077824 */ /* 0x000fc600078e00ff */
[--C-:B------:R-:W-:Y:S02]  /*0940*/  SHF.R.U32.HI R9, RZ, 0x4, R8.reuse ;  /* 0x00000004ff097819 */ /* 0x100fe40000011608 */
[----:B------:R-:W-:-:S05]  /*0950*/  SHF.R.U64 R7, R7, 0x4, R8 ;  /* 0x0000000407077819 */ /* 0x000fca0000001208 */
[----:B------:R3:W-:Y:S01]  /*0960*/  STS [UR56+0xc], R7 ;  /* 0x00000c07ff007988 */ /* 0x0007e20008000838 */
[----:B--2---:R-:W-:Y:S02]  /*0970*/  LOP3.LUT R5, R5, 0x7, RZ, 0xb8, !PT ;  /* 0x0000000705057812 */ /* 0x004fe400078eb8ff */
[----:B----4-:R-:W-:-:S03]  /*0980*/  LOP3.LUT R4, R4, 0xf, R9, 0xb8, !PT ;  /* 0x0000000f04047812 */ /* 0x010fc600078eb809 */
[----:B------:R3:W-:Y:S04]  /*0990*/  STS [UR56+0x34], R5 ;  /* 0x00003405ff007988 */ /* 0x0007e80008000838 */
[----:B------:R3:W-:Y:S02]  /*09a0*/  STS [UR56+0x1c], R4 ;  /* 0x00001c04ff007988 */ /* 0x0007e40008000838 */
.L_x_21:
[----:B------:R-:W-:Y:S05]  /*09b0*/  BSYNC B2 ;  /* 0x0000000000027941 */ /* 0x000fea0003800000 */
.L_x_20:
[----:B------:R-:W-:Y:S04]  /*09c0*/  BSSY B3, `(.L_x_22) ;  /* 0x000001a000037945 */ /* 0x000fe80003800000 */
[----:B------:R-:W-:Y:S04]  /*09d0*/  BSSY B2, `(.L_x_23) ;  /* 0x0000015000027945 */ /* 0x000fe80003800000 */
[----:B------:R-:W-:Y:S05]  /*09e0*/  @P2 BRA `(.L_x_24) ;  /* 0x0000000000202947 */ /* 0x000fea0003800000 */
[----:B---3--:R-:W2:Y:S02]  /*09f0*/  LDS R4, [UR56+0x34] ;  /* 0x00003438ff047984 */ /* 0x008ea40008000800 */
[----:B--2---:R-:W-:-:S05]  /*0a00*/  LOP3.LUT R4, R4, 0x38, RZ, 0xb8, !PT ;  /* 0x0000003804047812 */ /* 0x004fca00078eb8ff */
[----:B------:R2:W-:Y:S01]  /*0a10*/  STS [UR56+0x34], R4 ;  /* 0x00003404ff007988 */ /* 0x0005e20008000838 */
[----:B------:R-:W-:Y:S05]  /*0a20*/  @P2 BRA `(.L_x_25) ;  /* 0x0000000000202947 */ /* 0x000fea0003800000 */
[----:B--2---:R-:W2:Y:S01]  /*0a30*/  LDS R4, [UR56+0x8] ;  /* 0x00000838ff047984 */ /* 0x004ea20008000800 */
[----:B------:R-:W-:-:S05]  /*0a40*/  IMAD.MOV.U32 R5, RZ, RZ, 0x780 ;  /* 0x00000780ff057424 */ /* 0x000fca00078e00ff */
[----:B--2---:R-:W-:-:S05]  /*0a50*/  LOP3.LUT R4, R4, 0x500, R5, 0xd8, !PT ;  /* 0x0000050004047812 */ /* 0x004fca00078ed805 */
[----:B------:R2:W-:Y:S02]  /*0a60*/  STS [UR56+0x8], R4 ;  /* 0x00000804ff007988 */ /* 0x0005e40008000838 */
.L_x_24:
[----:B------:R-:W-:Y:S05]  /*0a70*/  @P2 BRA `(.L_x_26) ;  /* 0x0000000000282947 */ /* 0x000fea0003800000 */
[----:B--23--:R-:W2:Y:S02]  /*0a80*/  LDS R4, [UR56+0x8] ;  /* 0x00000838ff047984 */ /* 0x00cea40008000800 */
[----:B--2---:R-:W-:-:S05]  /*0a90*/  LOP3.LUT R4, R4, 0x1800, RZ, 0xb8, !PT ;  /* 0x0000180004047812 */ /* 0x004fca00078eb8ff */
[----:B------:R3:W-:Y:S02]  /*0aa0*/  STS [UR56+0x8], R4 ;  /* 0x00000804ff007988 */ /* 0x0007e40008000838 */
.L_x_25:
[----:B------:R-:W-:Y:S05]  /*0ab0*/  @P2 BREAK B2 ;  /* 0x0000000000022942 */ /* 0x000fea0003800000 */
[----:B------:R-:W-:Y:S05]  /*0ac0*/  @P2 BRA `(.L_x_27) ;  /* 0x0000000000242947 */ /* 0x000fea0003800000 */
[----:B--23--:R-:W2:Y:S01]  /*0ad0*/  LDS R4, [UR56+0x8] ;  /* 0x00000838ff047984 */ /* 0x00cea20008000800 */
[----:B------:R-:W-:-:S05]  /*0ae0*/  IMAD.MOV.U32 R5, RZ, RZ, 0x6000 ;  /* 0x00006000ff057424 */ /* 0x000fca00078e00ff */
[----:B--2---:R-:W-:-:S04]  /*0af0*/  LOP3.LUT R4, R4, 0x6000, R5, 0xd8, !PT ;  /* 0x0000600004047812 */ /* 0x004fc800078ed805 */
[----:B------:R-:W-:-:S05]  /*0b00*/  LOP3.LUT R4, R4, 0x400000, RZ, 0xb8, !PT ;  /* 0x0040000004047812 */ /* 0x000fca00078eb8ff */
[----:B------:R4:W-:Y:S02]  /*0b10*/  STS [UR56+0x8], R4 ;  /* 0x00000804ff007988 */ /* 0x0009e40008000838 */
.L_x_26:
[----:B------:R-:W-:Y:S05]  /*0b20*/  BSYNC B2 ;  /* 0x0000000000027941 */ /* 0x000fea0003800000 */
.L_x_23:
[----:B--234-:R-:W2:Y:S02]  /*0b30*/  @!P2 LDS R4, [UR56+0x8] ;  /* 0x00000838ff04a984 */ /* 0x01cea40008000800 */
[----:B--2---:R-:W-:-:S05]  /*0b40*/  @!P2 LOP3.LUT R4, R4, 0x8000, RZ, 0xb8, !PT ;  /* 0x000080000404a812 */ /* 0x004fca00078eb8ff */
[----:B------:R4:W-:Y:S02]  /*0b50*/  @!P2 STS [UR56+0x8], R4 ;  /* 0x00000804ff00a988 */ /* 0x0009e40008000838 */
.L_x_27:
[----:B------:R-:W-:Y:S05]  /*0b60*/  BSYNC B3 ;  /* 0x0000000000037941 */ /* 0x000fea0003800000 */
.L_x_22:
[----:B------:R-:W-:Y:S05]  /*0b70*/  WARPSYNC.ALL ;  /* 0x0000000000007948 */ /* 0x000fea0003800000 */
[----:B------:R-:W-:-:S04]  /*0b80*/  UIADD3 UR7, UR8, 0x80, URZ ;  /* 0x0000008008077890 */ /* 0x000fc8000fffe03f */
[----:B------:R-:W-:-:S04]  /*0b90*/  UIADD3 UR6, UP0, UR7, UR48, URZ ;  /* 0x0000003007067290 */ /* 0x000fc8000ff1e03f */
[----:B------:R-:W-:Y:S01]  /*0ba0*/  ULEA.HI.X.SX32 UR7, UR7, UR49, 0x1, UP0 ;  /* 0x0000003107077291 */ /* 0x000fe200080f0e3f */
[----:B------:R-:W-:Y:S11]  /*0bb0*/  @P0 BRA `(.L_x_28) ;  /* 0x0000000000280947 */ /* 0x000ff60003800000 */
[----:B--234-:R-:W2:Y:S01]  /*0bc0*/  S2R R4, SR_LANEID ;  /* 0x0000000000047919 */ /* 0x01cea20000000000 */
[----:B------:R-:W-:Y:S05]  /*0bd0*/  WARPSYNC.ALL ;  /* 0x0000000000007948 */ /* 0x000fea0003800000 */
[----:B--2---:R-:W-:-:S05]  /*0be0*/  IMAD.SHL.U32 R8, R4, 0x4, RZ ;  /* 0x0000000404087824 */ /* 0x004fca00078e00ff */
[----:B------:R-:W2:Y:S01]  /*0bf0*/  LDS R7, [R8+UR56] ;  /* 0x0000003808077984 */ /* 0x000ea20008000800 */
[----:B------:R-:W-:-:S05]  /*0c00*/  IADD3 R4, P1, R8, UR6, RZ ;  /* 0x0000000608047c10 */ /* 0x000fca000ff3e0ff */
[----:B------:R-:W-:-:S05]  /*0c10*/  IMAD.X R5, RZ, RZ, UR7, P1 ;  /* 0x00000007ff057e24 */ /* 0x000fca00088e06ff */
[----:B--2---:R2:W3:Y:S01]  /*0c20*/  ATOMG.E.EXCH.STRONG.GPU PT, RZ, [R4], R7 ;  /* 0x0000000704ff73a8 */ /* 0x0044e200041ee100 */
[----:B------:R-:W-:-:S04]  /*0c30*/  DEPBAR {5,4,3,2,1,0} ;  /* 0x0000003f0000791a */ /* 0x000fc80000000000 */
[----:B------:R2:W-:Y:S01]  /*0c40*/  UTMACCTL.IV [UR6] ;  /* 0x00000000060079b9 */ /* 0x0005e20008000000 */
[----:B------:R-:W-:Y:S01]  /*0c50*/  NOP ;  /* 0x0000000000007918 */ /* 0x000fe20000000000 */
.L_x_28:
[----:B------:R-:W-:Y:S05]  /*0c60*/  @P0 BRA `(.L_x_29) ;  /* 0x00000000000c0947 */ /* 0x000fea0003800000 */
[----:B------:R0:W-:Y:S01]  /*0c70*/  UTMACMDFLUSH ;  /* 0x00000000000079b7 */ /* 0x0001e20000000000 */
[----:B------:R-:W-:Y:S05]  /*0c80*/  @P0 BRA `(.L_x_29) ;  /* 0x0000000000040947 */ /* 0x000fea0003800000 */
[----:B------:R-:W-:-:S04]  /*0c90*/  DEPBAR.LE SB0, 0x0 ;  /* 0x000080000000791a */ /* 0x000fc80000000000 */
.L_x_29:
[----:B------:R-:W-:Y:S05]  /*0ca0*/  WARPSYNC.ALL ;  /* 0x0000000000007948 */ /* 0x000fea0003800000 */
[----:B---3--:R-:W-:Y:S06]  /*0cb0*/  BAR.SYNC.DEFER_BLOCKING 0x0 ;  /* 0x0000000000007b1d */ /* 0x008fec0000010000 */
[----:B------:R-:W-:Y:S02]  /*0cc0*/  BSSY B3, `(.L_x_30) ;  /* 0x000000b000037945 */ /* 0x000fe40003800000 */
[----:B------:R-:W-:Y:S06]  /*0cd0*/  BAR.SYNC.DEFER_BLOCKING 0x0 ;  /* 0x0000000000007b1d */ /* 0x000fec0000010000 */
[----:B------:R3:W-:Y:S01]  /*0ce0*/  @!P0 STS [R12], RZ ;  /* 0x000000ff0c008388 */ /* 0x0007e20000000800 */
[----:B------:R-:W-:Y:S01]  /*0cf0*/  NOP ;  /* 0x0000000000007918 */ /* 0x000fe20000000000 */
[----:B------:R-:W-:Y:S05]  /*0d00*/  @P2 BRA `(.L_x_31) ;  /* 0x0000000000182947 */ /* 0x000fea0003800000 */
[----:B--2-4-:R-:W2:Y:S01]  /*0d10*/  LDS R4, [UR56+0x8] ;  /* 0x00000838ff047984 */ /* 0x014ea20008000800 */
[----:B------:R-:W4:Y:S01]  /*0d20*/  LDC.64 R8, c[0x0][0x220] ;  /* 0x00008800ff087b82 */ /* 0x000f220000000a00 */
[----:B------:R-:W-:Y:S02]  /*0d30*/  IMAD.MOV.U32 R5, RZ, RZ, 0x70 ;  /* 0x00000070ff057424 */ /* 0x000fe400078e00ff */
[----:B----4-:R4:W-:Y:S03]  /*0d40*/  STS.64 [UR56], R8 ;  /* 0x00000008ff007988 */ /* 0x0109e60008000a38 */
[----:B--2---:R-:W-:-:S05]  /*0d50*/  LOP3.LUT R4, R4, 0x10, R5, 0xd8, !PT ;  /* 0x0000001004047812 */ /* 0x004fca00078ed805 */
[----:B------:R4:W-:Y:S02]  /*0d60*/  STS [UR56+0x8], R4 ;  /* 0x00000804ff007988 */ /* 0x0009e40008000838 */
.L_x_31:
[----:B--2---:R-:W-:Y:S05]  /*0d70*/  BSYNC B3 ;  /* 0x0000000000037941 */ /* 0x004fea0003800000 */
.L_x_30:
[----:B------:R-:W-:Y:S04]  /*0d80*/  BSSY B4, `(.L_x_32) ;  /* 0x0000011000047945 */ /* 0x000fe80003800000 */
[----:B------:R-:W-:Y:S04]  /*0d90*/  BSSY B3, `(.L_x_33) ;  /* 0x000000e000037945 */ /* 0x000fe80003800000 */
[----:B------:R-:W-:Y:S05]  /*0da0*/  @P2 BRA `(.L_x_34) ;  /* 0x0000000000242947 */ /* 0x000fea0003800000 */
[----:B----4-:R-:W2:Y:S01]  /*0db0*/  LDS R4, [UR56+0x34] ;  /* 0x00003438ff047984 */ /* 0x010ea20008000800 */
[----:B------:R-:W-:-:S05]  /*0dc0*/  IMAD.MOV.U32 R5, RZ, RZ, 0x3f000000 ;  /* 0x3f000000ff057424 */ /* 0x000fca00078e00ff */
[----:B--2---:R-:W-:-:S05]  /*0dd0*/  LOP3.LUT R4, R4, 0xff000000, R5, 0xb8, !PT ;  /* 0xff00000004047812 */ /* 0x004fca00078eb805 */
[----:B------:R2:W-:Y:S01]  /*0de0*/  STS [UR56+0x34], R4 ;  /* 0x00003404ff007988 */ /* 0x0005e20008000838 */
[----:B------:R-:W-:Y:S05]  /*0df0*/  @P2 BRA `(.L_x_35) ;  /* 0x00000000001c2947 */ /* 0x000fea0003800000 */
[----:B--2---:R-:W2:Y:S01]  /*0e00*/  LDS R4, [UR56+0x38] ;  /* 0x00003838ff047984 */ /* 0x004ea20008000800 */
[----:B------:R-:W-:-:S05]  /*0e10*/  IMAD.MOV.U32 R5, RZ, RZ, 0x7f ;  /* 0x0000007fff057424 */ /* 0x000fca00078e00ff */
[----:B--2---:R-:W-:-:S05]  /*0e20*/  LOP3.LUT R4, R4, 0xff, R5, 0xb8, !PT ;  /* 0x000000ff04047812 */ /* 0x004fca00078eb805 */
[----:B------:R2:W-:Y:S02]  /*0e30*/  STS [UR56+0x38], R4 ;  /* 0x00003804ff007988 */ /* 0x0005e40008000838 */
.L_x_34:
[----:B------:R-:W-:Y:S05]  /*0e40*/  @P2 BREAK B3 ;  /* 0x0000000000032942 */ /* 0x000fea0003800000 */
[----:B------:R-:W-:Y:S05]  /*0e50*/  @P2 BRA `(.L_x_36) ;  /* 0x00000000000c2947 */ /* 0x000fea0003800000 */
[----:B------:R1:W-:Y:S02]  /*0e60*/  STS [UR56+0x20], R3 ;  /* 0x00002003ff007988 */ /* 0x0003e40008000838 */
.L_x_35:
[----:B------:R-:W-:Y:S05]  /*0e70*/  BSYNC B3 ;  /* 0x0000000000037941 */ /* 0x000fea0003800000 */
.L_x_33:
[----:B------:R1:W-:Y:S02]  /*0e80*/  @!P2 STS [UR56+0x24], R6 ;  /* 0x00002406ff00a988 */ /* 0x0003e40008000838 */
.L_x_36:
[----:B------:R-:W-:Y:S05]  /*0e90*/  BSYNC B4 ;  /* 0x0000000000047941 */ /* 0x000fea0003800000 */
.L_x_32:
[----:B------:R-:W-:Y:S05]  /*0ea0*/  WARPSYNC.ALL ;  /* 0x0000000000007948 */ /* 0x000fea0003800000 */
[----:B------:R-:W-:Y:S04]  /*0eb0*/  BSSY B4, `(.L_x_37) ;  /* 0x000000e000047945 */ /* 0x000fe80003800000 */
[----:B------:R-:W-:Y:S05]  /*0ec0*/  @P2 BRA `(.L_x_38) ;  /* 0x0000000000302947 */ /* 0x000fea0003800000 */
[----:B--2-4-:R-:W2:Y:S01]  /*0ed0*/  LDS R4, [UR56+0x34] ;  /* 0x00003438ff047984 */ /* 0x014ea20008000800 */
[----:B------:R-:W4:Y:S03]  /*0ee0*/  LDC.64 R8, c[0x0][0x248] ;  /* 0x00009200ff087b82 */ /* 0x000f260000000a00 */
[----:B-1----:R-:W1:Y:S01]  /*0ef0*/  LDS R3, [UR56+0x1c] ;  /* 0x00001c38ff037984 */ /* 0x002e620008000800 */
[C---:B----4-:R-:W-:Y:S01]  /*0f00*/  SHF.L.U64.HI R6, R8.reuse, 0x1, R9 ;  /* 0x0000000108067819 */ /* 0x050fe20000010209 */
[----:B------:R-:W-:-:S03]  /*0f10*/  IMAD.SHL.U32 R5, R8, 0x2, RZ ;  /* 0x0000000208057824 */ /* 0x000fc600078e00ff */
[--C-:B------:R-:W-:Y:S02]  /*0f20*/  SHF.R.U32.HI R8, RZ, 0x4, R6.reuse ;  /* 0x00000004ff087819 */ /* 0x100fe40000011606 */
[----:B------:R-:W-:-:S05]  /*0f30*/  SHF.R.U64 R5, R5, 0x4, R6 ;  /* 0x0000000405057819 */ /* 0x000fca0000001206 */
[----:B------:R4:W-:Y:S01]  /*0f40*/  STS [UR56+0xc], R5 ;  /* 0x00000c05ff007988 */ /* 0x0009e20008000838 */
[----:B--2---:R-:W-:Y:S02]  /*0f50*/  LOP3.LUT R4, R4, 0x7, RZ, 0xb8, !PT ;  /* 0x0000000704047812 */ /* 0x004fe400078eb8ff */
[----:B-1----:R-:W-:-:S03]  /*0f60*/  LOP3.LUT R3, R3, 0xf, R8, 0xb8, !PT ;  /* 0x0000000f03037812 */ /* 0x002fc600078eb808 */
[----:B------:R4:W-:Y:S04]  /*0f70*/  STS [UR56+0x34], R4 ;  /* 0x00003404ff007988 */ /* 0x0009e80008000838 */
[----:B------:R4:W-:Y:S02]  /*0f80*/  STS [UR56+0x1c], R3 ;  /* 0x00001c03ff007988 */ /* 0x0009e40008000838 */
.L_x_38:
[----:B------:R-:W-:Y:S05]  /*0f90*/  BSYNC B4 ;  /* 0x0000000000047941 */ /* 0x000fea0003800000 */
.L_x_37:
[----:B------:R-:W-:Y:S04]  /*0fa0*/  BSSY B4, `(.L_x_39) ;  /* 0x000001a000047945 */ /* 0x000fe80003800000 */
[----:B------:R-:W-:Y:S04]  /*0fb0*/  BSSY B5, `(.L_x_40) ;  /* 0x0000015000057945 */ /* 0x000fe80003800000 */
[----:B------:R-:W-:Y:S05]  /*0fc0*/  @P2 BRA `(.L_x_41) ;  /* 0x0000000000202947 */ /* 0x000fea0003800000 */
[----:B-1--4-:R-:W1:Y:S02]  /*0fd0*/  LDS R3, [UR56+0x34] ;  /* 0x00003438ff037984 */ /* 0x012e640008000800 */
[----:B-1----:R-:W-:-:S05]  /*0fe0*/  LOP3.LUT R3, R3, 0x38, RZ, 0xb8, !PT ;  /* 0x0000003803037812 */ /* 0x002fca00078eb8ff */
[----:B------:R1:W-:Y:S01]  /*0ff0*/  STS [UR56+0x34], R3 ;  /* 0x00003403ff007988 */ /* 0x0003e20008000838 */
[----:B------:R-:W-:Y:S05]  /*1000*/  @P2 BRA `(.L_x_42) ;  /* 0x0000000000202947 */ /* 0x000fea0003800000 */
[----:B-1----:R-:W1:Y:S01]  /*1010*/  LDS R3, [UR56+0x8] ;  /* 0x00000838ff037984 */ /* 0x002e620008000800 */
[----:B--2---:R-:W-:-:S05]  /*1020*/  IMAD.MOV.U32 R4, RZ, RZ, 0x780 ;  /* 0x00000780ff047424 */ /* 0x004fca00078e00ff */
[----:B-1----:R-:W-:-:S05]  /*1030*/  LOP3.LUT R3, R3, 0x500, R4, 0xd8, !PT ;  /* 0x0000050003037812 */ /* 0x002fca00078ed804 */
[----:B------:R1:W-:Y:S02]  /*1040*/  STS [UR56+0x8], R3 ;  /* 0x00000803ff007988 */ /* 0x0003e40008000838 */
.L_x_41:
[----:B------:R-:W-:Y:S05]  /*1050*/  @P2 BRA `(.L_x_43) ;  /* 0x0000000000282947 */ /* 0x000fea0003800000 */
[----:B-1--4-:R-:W1:Y:S02]  /*1060*/  LDS R3, [UR56+0x8] ;  /* 0x00000838ff037984 */ /* 0x012e640008000800 */
[----:B-1----:R-:W-:-:S05]  /*1070*/  LOP3.LUT R3, R3, 0x1800, RZ, 0xb8, !PT ;  /* 0x0000180003037812 */ /* 0x002fca00078eb8ff */
[----:B------:R4:W-:Y:S02]  /*1080*/  STS [UR56+0x8], R3 ;  /* 0x00000803ff007988 */ /* 0x0009e40008000838 */
.L_x_42:
[----:B------:R-:W-:Y:S05]  /*1090*/  @P2 BREAK B5 ;  /* 0x0000000000052942 */ /* 0x000fea0003800000 */
[----:B------:R-:W-:Y:S05]  /*10a0*/  @P2 BRA `(.L_x_44) ;  /* 0x0000000000242947 */ /* 0x000fea0003800000 */
[----:B-1--4-:R-:W1:Y:S01]  /*10b0*/  LDS R3, [UR56+0x8] ;  /* 0x00000838ff037984 */ /* 0x012e620008000800 */
[----:B--2---:R-:W-:-:S05]  /*10c0*/  IMAD.MOV.U32 R4, RZ, RZ, 0x6000 ;  /* 0x00006000ff047424 */ /* 0x004fca00078e00ff */
[----:B-1----:R-:W-:-:S04]  /*10d0*/  LOP3.LUT R3, R3, 0x6000, R4, 0xd8, !PT ;  /* 0x0000600003037812 */ /* 0x002fc800078ed804 */
[----:B------:R-:W-:-:S05]  /*10e0*/  LOP3.LUT R3, R3, 0x400000, RZ, 0xb8, !PT ;  /* 0x0040000003037812 */ /* 0x000fca00078eb8ff */
[----:B------:R1:W-:Y:S02]  /*10f0*/  STS [UR56+0x8], R3 ;  /* 0x00000803ff007988 */ /* 0x0003e40008000838 */
.L_x_43:
[----:B------:R-:W-:Y:S05]  /*1100*/  BSYNC B5 ;  /* 0x0000000000057941 */ /* 0x000fea0003800000 */
.L_x_40:
[----:B-1--4-:R-:W1:Y:S02]  /*1110*/  @!P2 LDS R3, [UR56+0x8] ;  /* 0x00000838ff03a984 */ /* 0x012e640008000800 */
[----:B-1----:R-:W-:-:S05]  /*1120*/  @!P2 LOP3.LUT R3, R3, 0x8000, RZ, 0xb8, !PT ;  /* 0x000080000303a812 */ /* 0x002fca00078eb8ff */
[----:B------:R1:W-:Y:S02]  /*1130*/  @!P2 STS [UR56+0x8], R3 ;  /* 0x00000803ff00a988 */ /* 0x0003e40008000838 */
.L_x_44:
[----:B------:R-:W-:Y:S05]  /*1140*/  BSYNC B4 ;  /* 0x0000000000047941 */ /* 0x000fea0003800000 */
.L_x_39:
[----:B------:R-:W-:Y:S05]  /*1150*/  WARPSYNC.ALL ;  /* 0x0000000000007948 */ /* 0x000fea0003800000 */
[----:B------:R-:W-:Y:S01]  /*1160*/  UIADD3 UR8, UR8, 0x100, URZ ;  /* 0x0000010008087890 */ /* 0x000fe2000fffe03f */
[----:B------:R-:W-:Y:S01]  /*1170*/  ISETP.GE.AND P1, PT, R13, 0x1, PT ;  /* 0x000000010d00780c */ /* 0x000fe20003f26270 */
[----:B------:R-:W-:Y:S01]  /*1180*/  IMAD.MOV.U32 R88, RZ, RZ, RZ ;  /* 0x000000ffff587224 */ /* 0x000fe200078e00ff */
[----:B------:R-:W-:Y:S01]  /*1190*/  SHF.R.U32.HI R7, RZ, 0x5, R0 ;  /* 0x00000005ff077819 */ /* 0x000fe20000011600 */
[----:B------:R-:W-:-:S04]  /*11a0*/  UIADD3 UR48, UP0, UR8, UR48, URZ ;  /* 0x0000003008307290 */ /* 0x000fc8000ff1e03f */
[----:B------:R-:W-:Y:S01]  /*11b0*/  ULEA.HI.X.SX32 UR49, UR8, UR49, 0x1, UP0 ;  /* 0x0000003108317291 */ /* 0x000fe200080f0e3f */
[----:B------:R-:W-:Y:S11]  /*11c0*/  @P0 BRA `(.L_x_45) ;  /* 0x0000000000280947 */ /* 0x000ff60003800000 */
[----:B-1--4-:R-:W1:Y:S01]  /*11d0*/  S2R R3, SR_LANEID ;  /* 0x0000000000037919 */ /* 0x012e620000000000 */
[----:B------:R-:W-:Y:S05]  /*11e0*/  WARPSYNC.ALL ;  /* 0x0000000000007948 */ /* 0x000fea0003800000 */
[----:B-1----:R-:W-:-:S05]  /*11f0*/  IMAD.SHL.U32 R6, R3, 0x4, RZ ;  /* 0x0000000403067824 */ /* 0x002fca00078e00ff */
[----:B------:R-:W1:Y:S01]  /*1200*/  LDS R3, [R6+UR56] ;  /* 0x0000003806037984 */ /* 0x000e620008000800 */
[----:B--2---:R-:W-:-:S05]  /*1210*/  IADD3 R4, P3, R6, UR48, RZ ;  /* 0x0000003006047c10 */ /* 0x004fca000ff7e0ff */
[----:B------:R-:W-:-:S05]  /*1220*/  IMAD.X R5, RZ, RZ, UR49, P3 ;  /* 0x00000031ff057e24 */ /* 0x000fca00098e06ff */
[----:B-1----:R1:W2:Y:S01]  /*1230*/  ATOMG.E.EXCH.STRONG.GPU PT, RZ, [R4], R3 ;  /* 0x0000000304ff73a8 */ /* 0x0022a200041ee100 */
[----:B------:R-:W-:-:S04]  /*1240*/  DEPBAR {5,4,3,2,1,0} ;  /* 0x0000003f0000791a */ /* 0x000fc80000000000 */
[----:B------:R1:W-:Y:S01]  /*1250*/  UTMACCTL.IV [UR48] ;  /* 0x00000000300079b9 */ /* 0x0003e20008000000 */
[----:B------:R-:W-:Y:S01]  /*1260*/  NOP ;  /* 0x0000000000007918 */ /* 0x000fe20000000000 */
.L_x_45:
[----:B------:R-:W-:Y:S05]  /*1270*/  @P0 BRA `(.L_x_46) ;  /* 0x00000000000c0947 */ /* 0x000fea0003800000 */
[----:B------:R0:W-:Y:S01]  /*1280*/  UTMACMDFLUSH ;  /* 0x00000000000079b7 */ /* 0x0001e20000000000 */
[----:B------:R-:W-:Y:S05]  /*1290*/  @P0 BRA `(.L_x_46) ;  /* 0x0000000000040947 */ /* 0x000fea0003800000 */
[----:B------:R-:W-:-:S04]  /*12a0*/  DEPBAR.LE SB0, 0x0 ;  /* 0x000080000000791a */ /* 0x000fc80000000000 */
.L_x_46:
[----:B------:R-:W-:Y:S05]  /*12b0*/  WARPSYNC.ALL ;  /* 0x0000000000007948 */ /* 0x000fea0003800000 */
[----:B--2---:R-:W-:Y:S01]  /*12c0*/  BAR.SYNC.DEFER_BLOCKING 0x0 ;  /* 0x0000000000007b1d */ /* 0x004fe20000010000 */
[----:B------:R-:W-:Y:S01]  /*12d0*/  R2UR UR54, R7 ;  /* 0x00000000073672ca */ /* 0x000fe200000e0000 */
[----:B------:R-:W-:Y:S01]  /*12e0*/  IMAD.MOV.U32 R89, RZ, RZ, RZ ;  /* 0x000000ffff597224 */ /* 0x000fe200078e00ff */
[----:B------:R-:W-:Y:S02]  /*12f0*/  CS2R R90, SRZ ;  /* 0x00000000005a7805 */ /* 0x000fe4000001ff00 */
[----:B------:R-:W-:-:S02]  /*1300*/  CS2R R92, SRZ ;  /* 0x00000000005c7805 */ /* 0x000fc4000001ff00 */
[----:B------:R-:W-:Y:S01]  /*1310*/  CS2R R94, SRZ ;  /* 0x00000000005e7805 */ /* 0x000fe2000001ff00 */
[----:B------:R-:W-:Y:S01]  /*1320*/  VOTEU.ALL UP0, P2 ;  /* 0x00000000003f7886 */ /* 0x000fe20001000000 */
[----:B------:R-:W-:Y:S01]  /*1330*/  UMOV UR8, 0x1 ;  /* 0x0000000100087882 */ /* 0x000fe20000000000 */
[----:B------:R-:W-:Y:S01]  /*1340*/  VOTEU.ALL UP1, P2 ;  /* 0x00000000003f7886 */ /* 0x000fe20001020000 */
[----:B------:R-:W-:Y:S01]  /*1350*/  VOTEU.ALL UP2, P2 ;  /* 0x00000000003f7886 */ /* 0x000fe20001040000 */
[----:B------:R-:W-:Y:S01]  /*1360*/  VOTEU.ALL UP3, P2 ;  /* 0x00000000003f7886 */ /* 0x000fe20001060000 */
[----:B------:R-:W-:-:S04]  /*1370*/  @!UP0 UIADD3 UR10, -UR8, 0x100000, URZ ;  /* 0x00100000080a8890 */ /* 0x000fc8000fffe13f */
[----:B------:R-:W-:Y:S02]  /*1380*/  @!UP0 USHF.L.U32 UR11, UR10, 0xb, URZ ;  /* 0x0000000b0a0b8899 */ /* 0x000fe4000800063f */
[----:B------:R-:W-:Y:S01]  /*1390*/  @!UP0 USHF.L.U32 UR10, UR10, 0x1, URZ ;  /* 0x000000010a0a8899 */ /* 0x000fe2000800063f */
[----:B------:R-:W-:Y:S01]  /*13a0*/  CS2R R96, SRZ ;  /* 0x0000000000607805 */ /* 0x000fe2000001ff00 */
        /* <DEDUP_REMOVED lines=12> */
[----:B------:R-:W-:Y:S01]  /*1470*/  VOTEU.ALL UP0, P2 ;  /* 0x00000000003f7886 */ /* 0x000fe20001000000 */
[----:B------:R-:W-:Y:S02]  /*1480*/  CS2R R104, SRZ ;  /* 0x0000000000687805 */ /* 0x000fe4000001ff00 */
[----:B------:R-:W-:Y:S02]  /*1490*/  CS2R R106, SRZ ;  /* 0x00000000006a7805 */ /* 0x000fe4000001ff00 */
[----:B------:R-:W-:Y:S02]  /*14a0*/  CS2R R108, SRZ ;  /* 0x00000000006c7805 */ /* 0x000fe4000001ff00 */
[----:B------:R-:W-:Y:S01]  /*14b0*/  CS2R R110, SRZ ;  /* 0x00000000006e7805 */ /* 0x000fe2000001ff00 */
[----:B------:R-:W2:Y:S02]  /*14c0*/  FENCE.VIEW.ASYNC.S ;  /* 0x00000000000073c6 */ /* 0x000ea40000000000 */
[----:B--2---:R2:W4:Y:S02]  /*14d0*/  @!UP0 SYNCS.EXCH.64 URZ, [UR56+0x40000], UR10 ;  /* 0x0400000a383f85b2 */ /* 0x0045240008000100 */
[----:B----4-:R-:W-:Y:S01]  /*14e0*/  BAR.SYNC.DEFER_BLOCKING 0x0 ;  /* 0x0000000000007b1d */ /* 0x010fe20000010000 */
[----:B------:R-:W-:-:S02]  /*14f0*/  CS2R R112, SRZ ;  /* 0x0000000000707805 */ /* 0x000fc4000001ff00 */
[----:B------:R-:W-:Y:S02]  /*1500*/  CS2R R114, SRZ ;  /* 0x0000000000727805 */ /* 0x000fe4000001ff00 */
[----:B------:R-:W-:Y:S02]  /*1510*/  CS2R R116, SRZ ;  /* 0x0000000000747805 */ /* 0x000fe4000001ff00 */
[----:B------:R-:W-:Y:S02]  /*1520*/  CS2R R118, SRZ ;  /* 0x0000000000767805 */ /* 0x000fe4000001ff00 */
[----:B------:R-:W-:Y:S02]  /*1530*/  CS2R R120, SRZ ;  /* 0x0000000000787805 */ /* 0x000fe4000001ff00 */
[----:B------:R-:W-:Y:S02]  /*1540*/  CS2R R122, SRZ ;  /* 0x00000000007a7805 */ /* 0x000fe4000001ff00 */
[----:B------:R-:W-:-:S02]  /*1550*/  CS2R R124, SRZ ;  /* 0x00000000007c7805 */ /* 0x000fc4000001ff00 */
[----:B------:R-:W-:Y:S02]  /*1560*/  CS2R R126, SRZ ;  /* 0x00000000007e7805 */ /* 0x000fe4000001ff00 */
[----:B------:R-:W-:Y:S02]  /*1570*/  CS2R R128, SRZ ;  /* 0x0000000000807805 */ /* 0x000fe4000001ff00 */
[----:B------:R-:W-:Y:S01]  /*1580*/  CS2R R130, SRZ ;  /* 0x0000000000827805 */ /* 0x000fe2000001ff00 */
[----:B--2---:R-:W-:Y:S01]  /*1590*/  USHF.L.U32 UR11, UR50, 0x7, URZ ;  /* 0x00000007320b7899 */ /* 0x004fe2000800063f */
[----:B------:R-:W-:Y:S02]  /*15a0*/  CS2R R132, SRZ ;  /* 0x0000000000847805 */ /* 0x000fe4000001ff00 */
[----:B------:R-:W-:Y:S02]  /*15b0*/  CS2R R134, SRZ ;  /* 0x0000000000867805 */ /* 0x000fe4000001ff00 */
        /* <DEDUP_REMOVED lines=10> */
[----:B------:R-:W2:Y:S02]  /*1660*/  @!UP1 SYNCS.EXCH.64 URZ, [UR56+0x40008], UR12 ;  /* 0x0400080c383f95b2 */ /* 0x000ea40008000100 */
[----:B--2---:R-:W-:Y:S01]  /*1670*/  BAR.SYNC.DEFER_BLOCKING 0x0 ;  /* 0x0000000000007b1d */ /* 0x004fe20000010000 */
        /* <DEDUP_REMOVED lines=23> */
[----:B------:R2:W4:Y:S02]  /*17f0*/  @!UP2 SYNCS.EXCH.64 URZ, [UR56+0x40010], UR14 ;  /* 0x0400100e383fa5b2 */ /* 0x0005240008000100 */
[----:B----4-:R-:W-:Y:S01]  /*1800*/  BAR.SYNC.DEFER_BLOCKING 0x0 ;  /* 0x0000000000007b1d */ /* 0x010fe20000010000 */
[----:B------:R-:W-:Y:S02]  /*1810*/  CS2R R74, SRZ ;  /* 0x00000000004a7805 */ /* 0x000fe4000001ff00 */
[----:B------:R-:W-:-:S02]  /*1820*/  CS2R R76, SRZ ;  /* 0x00000000004c7805 */ /* 0x000fc4000001ff00 */
[----:B------:R-:W-:Y:S02]  /*1830*/  CS2R R78, SRZ ;  /* 0x00000000004e7805 */ /* 0x000fe4000001ff00 */
[----:B------:R-:W-:Y:S02]  /*1840*/  CS2R R80, SRZ ;  /* 0x0000000000507805 */ /* 0x000fe4000001ff00 */
[----:B------:R-:W-:Y:S02]  /*1850*/  CS2R R82, SRZ ;  /* 0x0000000000527805 */ /* 0x000fe4000001ff00 */
[----:B------:R-:W-:Y:S02]  /*1860*/  CS2R R84, SRZ ;  /* 0x0000000000547805 */ /* 0x000fe4000001ff00 */
[----:B------:R-:W-:Y:S01]  /*1870*/  CS2R R86, SRZ ;  /* 0x0000000000567805 */ /* 0x000fe2000001ff00 */
[----:B--2---:R-:W-:Y:S01]  /*1880*/  USHF.L.U32 UR15, UR51, 0x7, URZ ;  /* 0x00000007330f7899 */ /* 0x004fe2000800063f */
[----:B------:R2:W4:Y:S01]  /*1890*/  @!UP3 SYNCS.EXCH.64 URZ, [UR56+0x40018], UR8 ;  /* 0x04001808383fb5b2 */ /* 0x0005220008000100 */
[----:B------:R-:W-:Y:S10]  /*18a0*/  @!P1 BRA `(.L_x_47) ;  /* 0x00000008008c9947 */ /* 0x000ff40003800000 */
        /* <DEDUP_REMOVED lines=63> */
[----:B------:R-:W-:Y:S01]  /*1ca0*/  CS2R R86, SRZ ;  /* 0x0000000000567805 */ /* 0x000fe2000001ff00 */
[----:B------:R-:W-:Y:S01]  /*1cb0*/  UMOV UR53, URZ ;  /* 0x0000003f00357c82 */ /* 0x000fe20008000000 */
[----:B------:R-:W-:-:S05]  /*1cc0*/  UMOV UR52, URZ ;  /* 0x0000003f00347c82 */ /* 0x000fca0008000000 */
.L_x_49:
[----:B----4-:R-:W-:Y:S01]  /*1cd0*/  BAR.SYNC.DEFER_BLOCKING 0x0 ;  /* 0x0000000000007b1d */ /* 0x010fe20000010000 */
[----:B------:R-:W-:Y:S01]  /*1ce0*/  ULEA UR22, UR53, UR56, 0x3 ;  /* 0x0000003835167291 */ /* 0x000fe2000f8e183f */
[----:B-1----:R-:W-:Y:S01]  /*1cf0*/  @!P2 IMAD.MOV.U32 R4, RZ, RZ, 0x10000 ;  /* 0x00010000ff04a424 */ /* 0x002fe200078e00ff */
[----:B------:R-:W-:Y:S01]  /*1d00*/  ELECT P0, URZ, PT ;  /* 0x00000000003f782f */ /* 0x000fe20003800000 */
[----:B------:R-:W-:Y:S01]  /*1d10*/  IMAD.U32 R3, RZ, RZ, UR55 ;  /* 0x00000037ff037e24 */ /* 0x000fe2000f8e00ff */
[----:B------:R-:W-:Y:S02]  /*1d20*/  ULEA UR20, UR53, UR56, 0xf ;  /* 0x0000003835147291 */ /* 0x000fe4000f8e783f */
[----:B------:R-:W-:Y:S01]  /*1d30*/  ISETP.LT.U32.AND P0, PT, R2, 0x40, P0 ;  /* 0x000000400200780c */ /* 0x000fe20000701070 */
[----:B------:R-:W-:Y:S01]  /*1d40*/  ULOP3.LUT UR14, UR54, 0x1, URZ, 0xc0, !UPT ;  /* 0x00000001360e7892 */ /* 0x000fe2000f8ec03f */
[----:B------:R-:W-:Y:S02]  /*1d50*/  SHF.L.U32 R3, R3, 0x1f, RZ ;  /* 0x0000001f03037819 */ /* 0x000fe400000006ff */
[----:B------:R-:W-:Y:S01]  /*1d60*/  ELECT P1, URZ, PT ;  /* 0x00000000003f782f */ /* 0x000fe20003820000 */
[----:B------:R-:W-:-:S02]  /*1d70*/  ULEA UR12, UR14, UR20, 0xe ;  /* 0x000000140e0c7291 */ /* 0x000fc4000f8e703f */
[----:B------:R-:W-:Y:S01]  /*1d80*/  ULEA UR14, UR14, UR52, 0x6 ;  /* 0x000000340e0e7291 */ /* 0x000fe2000f8e303f */
[----:B------:R-:W-:Y:S01]  /*1d90*/  ISETP.LT.U32.AND P1, PT, R2, 0x40, P1 ;  /* 0x000000400200780c */ /* 0x000fe20000f21070 */
[----:B------:R-:W-:Y:S02]  /*1da0*/  UIADD3 UR21, UR20, 0x20000, URZ ;  /* 0x0002000014157890 */ /* 0x000fe4000fffe03f */
[----:B------:R-:W-:Y:S02]  /*1db0*/  USHF.R.U32.HI UR44, URZ, 0x4, UR20 ;  /* 0x000000043f2c7899 */ /* 0x000fe40008011614 */
[----:B------:R-:W-:Y:S01]  /*1dc0*/  VOTEU.ANY UP0, P0 ;  /* 0x00000000003f7886 */ /* 0x000fe20000000100 */
[----:B------:R-:W-:Y:S01]  /*1dd0*/  VOTEU.ANY UP2, P0 ;  /* 0x00000000003f7886 */ /* 0x000fe20000040100 */
[----:B------:R-:W-:Y:S01]  /*1de0*/  UMOV UR10, UR14 ;  /* 0x0000000e000a7c82 */ /* 0x000fe20008000000 */
[----:B------:R-:W-:Y:S01]  /*1df0*/  USHF.R.U32.HI UR21, URZ, 0x4, UR21 ;  /* 0x000000043f157899 */ /* 0x000fe20008011615 */
[----:B------:R1:W-:Y:S01]  /*1e00*/  @!P2 SYNCS.ARRIVE.TRANS64 RZ, [UR22+0x40000], R4 ;  /* 0x04000004ffffa9a7 */ /* 0x0003e20008000016 */
[----:B------:R4:W-:Y:S06]  /*1e10*/  MEMBAR.ALL.CTA ;  /* 0x0000000000007992 */ /* 0x0009ec0000008000 */
[----:B----4-:R-:W4:Y:S01]  /*1e20*/  FENCE.VIEW.ASYNC.S ;  /* 0x00000000000073c6 */ /* 0x010f220000000000 */
[----:B------:R-:W-:Y:S01]  /*1e30*/  @UP0 UIADD3 UR13, UR22, 0x40000, URZ ;  /* 0x00040000160d0890 */ /* 0x000fe2000fffe03f */
[----:B------:R-:W-:Y:S01]  /*1e40*/  @UP0 UMOV UR16, UR4 ;  /* 0x0000000400100c82 */ /* 0x000fe20008000000 */
[----:B------:R-:W-:Y:S01]  /*1e50*/  @UP0 UMOV UR17, UR5 ;  /* 0x0000000500110c82 */ /* 0x000fe20008000000 */
[----:B----4-:R-:W-:Y:S01]  /*1e60*/  VOTEU.ANY UP1, P1 ;  /* 0x00000000003f7886 */ /* 0x010fe20000820100 */
[----:B------:R-:W-:Y:S01]  /*1e70*/  VOTEU.ANY UP3, P1 ;  /* 0x00000000003f7886 */ /* 0x000fe20000860100 */
[----:B------:R-:W-:-:S02]  /*1e80*/  USGXT.U32 UR44, UR44, 0xe ;  /* 0x0000000e2c2c789a */ /* 0x000fc40008000000 */
[----:B------:R-:W-:Y:S02]  /*1e90*/  USGXT.U32 UR46, UR21, 0xe ;  /* 0x0000000e152e789a */ /* 0x000fe40008000000 */
[----:B--2---:R-:W-:Y:S02]  /*1ea0*/  @UP1 UIADD3 UR8, UR12, 0x20000, URZ ;  /* 0x000200000c081890 */ /* 0x004fe4000fffe03f */
[----:B------:R-:W-:Y:S01]  /*1eb0*/  @UP1 UIADD3 UR9, UR22, 0x40000, URZ ;  /* 0x0004000016091890 */ /* 0x000fe2000fffe03f */
[----:B------:R-:W-:Y:S01]  /*1ec0*/  @UP1 UMOV UR18, UR6 ;  /* 0x0000000600121c82 */ /* 0x000fe20008000000 */
[----:B------:R-:W-:Y:S01]  /*1ed0*/  @UP1 UMOV UR19, UR7 ;  /* 0x0000000700131c82 */ /* 0x000fe20008000000 */
[----:B------:R-:W-:Y:S01]  /*1ee0*/  UMOV UR45, 0x40000040 ;  /* 0x40000040002d7882 */ /* 0x000fe20000000000 */
[----:B------:R-:W-:Y:S01]  /*1ef0*/  UMOV UR47, 0x40000040 ;  /* 0x40000040002f7882 */ /* 0x000fe20000000000 */
[----:B------:R-:W-:Y:S06]  /*1f00*/  BAR.SYNC.DEFER_BLOCKING 0x0 ;  /* 0x0000000000007b1d */ /* 0x000fec0000010000 */
[----:B------:R1:W-:Y:S02]  /*1f10*/  @UP2 UTMALDG.2D [UR12], [UR16] ;  /* 0x0000000c100025b4 */ /* 0x0003e40008008000 */
[----:B------:R-:W-:Y:S06]  /*1f20*/  BAR.SYNC.DEFER_BLOCKING 0x0 ;  /* 0x0000000000007b1d */ /* 0x000fec0000010000 */
[----:B------:R1:W-:Y:S02]  /*1f30*/  @UP3 UTMALDG.2D [UR8], [UR18] ;  /* 0x00000008120035b4 */ /* 0x0003e40008008000 */
[----:B------:R-:W-:Y:S06]  /*1f40*/  BAR.SYNC.DEFER_BLOCKING 0x0 ;  /* 0x0000000000007b1d */ /* 0x000fec0000010000 */
[----:B------:R-:W2:Y:S02]  /*1f50*/  SYNCS.PHASECHK.TRANS64.TRYWAIT P0, [UR22+0x40000], R3 ;  /* 0x04000003ff0075a7 */ /* 0x000ea40008000156 */
[----:B-12---:R-:W-:Y:S05]  /*1f60*/  @!P0 BRA `(.L_x_48) ;  /* 0x0000000800c08947 */ /* 0x006fea0003800000 */
.L_x_50:
[----:B------:R-:W-:Y:S02]  /*1f70*/  WARPGROUP.DEPBAR.LE gsb0, 0x0 ;  /* 0x00008000000079c5 */ /* 0x000fe40000010000 */
[----:B------:R-:W-:Y:S01]  /*1f80*/  WARPGROUP.ARRIVE ;  /* 0x00000000000079c5 */ /* 0x000fe20000000000 */
[----:B------:R-:W-:Y:S01]  /*1f90*/  UIADD3 UR40, UP0, UR44, 0x2, URZ ;  /* 0x000000022c287890 */ /* 0x000fe2000ff1e03f */
[----:B------:R-:W1:Y:S01]  /*1fa0*/  LDC R3, c[0x0][0x230] ;  /* 0x00008c00ff037b82 */ /* 0x000e620000000800 */
[----:B------:R-:W-:Y:S01]  /*1fb0*/  UIADD3 UR42, UP1, UR46, 0x2, URZ ;  /* 0x000000022e2a7890 */ /* 0x000fe2000ff3e03f */
[----:B------:R-:W-:Y:S02]  /*1fc0*/  UMOV UR8, URZ ;  /* 0x0000003f00087c82 */ /* 0x000fe40008000000 */
[----:B------:R-:W-:Y:S01]  /*1fd0*/  HGMMA.64x128x16.F32.BF16 R88, gdesc[UR44], R88 ;  /* 0x01e000002c5879f0 */ /* 0x000fe20008701858 */
[----:B------:R-:W-:Y:S01]  /*1fe0*/  UMOV UR9, URZ ;  /* 0x0000003f00097c82 */ /* 0x000fe20008000000 */
[----:B------:R-:W-:-:S02]  /*1ff0*/  UIADD3.X UR41, UR8, 0x40000040, URZ, UP0, !UPT ;  /* 0x4000004008297890 */ /* 0x000fc400087fe43f */
[----:B------:R-:W-:Y:S02]  /*2000*/  UIADD3.X UR43, UR9, 0x40000040, URZ, UP1, !UPT ;  /* 0x40000040092b7890 */ /* 0x000fe40008ffe43f */
[----:B------:R-:W-:Y:S02]  /*2010*/  UIADD3.64 UR36, UR40, 0x2, URZ ;  /* 0x0000000228247897 */ /* 0x000fe4000fffe03f */
[----:B------:R-:W-:Y:S02]  /*2020*/  UIADD3.64 UR38, UR42, 0x2, URZ ;  /* 0x000000022a267897 */ /* 0x000fe4000fffe03f */
[----:B------:R-:W-:Y:S02]  /*2030*/  UIADD3.64 UR32, UR40, 0x4, URZ ;  /* 0x0000000428207897 */ /* 0x000fe4000fffe03f */
[----:B------:R-:W-:Y:S02]  /*2040*/  UIADD3.64 UR34, UR42, 0x4, URZ ;  /* 0x000000042a227897 */ /* 0x000fe4000fffe03f */
[----:B------:R-:W-:-:S02]  /*2050*/  UIADD3.64 UR28, UR40, 0x3fe, URZ ;  /* 0x000003fe281c7897 */ /* 0x000fc4000fffe03f */
[----:B------:R-:W-:Y:S02]  /*2060*/  UIADD3.64 UR30, UR42, 0x3fe, URZ ;  /* 0x000003fe2a1e7897 */ /* 0x000fe4000fffe03f */
[----:B------:R-:W-:Y:S02]  /*2070*/  UIADD3.64 UR24, UR40, 0x400, URZ ;  /* 0x0000040028187897 */ /* 0x000fe4000fffe03f */
[----:B------:R-:W-:Y:S02]  /*2080*/  UIADD3.64 UR26, UR42, 0x400, URZ ;  /* 0x000004002a1a7897 */ /* 0x000fe4000fffe03f */
[----:B------:R-:W-:Y:S02]  /*2090*/  UIADD3.64 UR20, UR40, 0x402, URZ ;  /* 0x0000040228147897 */ /* 0x000fe4000fffe03f */
[----:B------:R-:W-:Y:S02]  /*20a0*/  UIADD3.64 UR22, UR42, 0x402, URZ ;  /* 0x000004022a167897 */ /* 0x000fe4000fffe03f */
[----:B------:R-:W-:-:S02]  /*20b0*/  UIADD3.64 UR16, UR40, 0x404, URZ ;  /* 0x0000040428107897 */ /* 0x000fc4000fffe03f */
[----:B------:R-:W-:Y:S02]  /*20c0*/  UIADD3.64 UR18, UR42, 0x404, URZ ;  /* 0x000004042a127897 */ /* 0x000fe4000fffe03f */
[----:B------:R-:W-:Y:S02]  /*20d0*/  UIADD3.64 UR44, UR40, 0x1fe, URZ ;  /* 0x000001fe282c7897 */ /* 0x000fe4000fffe03f */
[----:B------:R-:W-:Y:S02]  /*20e0*/  UIADD3 UR52, UR52, 0x80, URZ ;  /* 0x0000008034347890 */ /* 0x000fe4000fffe03f */
[----:B------:R-:W-:-:S04]  /*20f0*/  UIADD3 UR53, UR53, 0x1, URZ ;  /* 0x0000000135357890 */ /* 0x000fc8000fffe03f */
[----:B-1----:R-:W-:Y:S01]  /*2100*/  ISETP.LE.AND P0, PT, R3, UR52, PT ;  /* 0x0000003403007c0c */ /* 0x002fe2000bf03270 */
[----:B------:R-:W-:-:S04]  /*2110*/  UISETP.NE.U32.AND UP0, UPT, UR53, 0x4, UPT ;  /* 0x000000043500788c */ /* 0x000fc8000bf05070 */
[----:B------:R-:W-:Y:S02]  /*2120*/  USEL UR8, URZ, 0x1, UP0 ;  /* 0x000000013f087887 */ /* 0x000fe40008000000 */
[----:B------:R-:W-:Y:S02]  /*2130*/  USEL UR53, UR53, URZ, UP0 ;  /* 0x0000003f35357287 */ /* 0x000fe40008000000 */
[----:B------:R-:W-:Y:S01]  /*2140*/  ULOP3.LUT UR55, UR55, UR8, URZ, 0x3c, !UPT ;  /* 0x0000000837377292 */ /* 0x000fe2000f8e3c3f */
[----:B------:R-:W-:-:S12]  /*2150*/  HGMMA.64x128x16.F32.BF16 R88, gdesc[UR40], R88 ;  /* 0x01e00000285879f0 */ /* 0x000fd80008701858 */
[----:B------:R-:W-:Y:S01]  /*2160*/  HGMMA.64x128x16.F32.BF16 R88, gdesc[UR36], R88 ;  /* 0x01e00000245879f0 */ /* 0x000fe20008701858 */
[----:B------:R-:W-:-:S11]  /*2170*/  UIADD3.64 UR36, UR40, 0x202, URZ ;  /* 0x0000020228247897 */ /* 0x000fd6000fffe03f */
        /* <DEDUP_REMOVED lines=11> */
[----:B------:R-:W-:Y:S01]  /*2230*/  UIADD3.64 UR44, UR40, 0x200, URZ ;  /* 0x00000200282c7897 */ /* 0x000fe2000fffe03f */
[----:B------:R-:W-:Y:S01]  /*2240*/  UMOV UR46, UR42 ;  /* 0x0000002a002e7c82 */ /* 0x000fe20008000000 */
[----:B------:R-:W-:-:S09]  /*2250*/  UMOV UR47, UR43 ;  /* 0x0000002b002f7c82 */ /* 0x000fd20008000000 */
[----:B------:R-:W-:-:S12]  /*2260*/  HGMMA.64x128x16.F32.BF16 R24, gdesc[UR44], R24 ;  /* 0x01e000002c1879f0 */ /* 0x000fd80008701818 */
[----:B------:R-:W-:-:S12]  /*2270*/  HGMMA.64x128x16.F32.BF16 R24, gdesc[UR36], R24 ;  /* 0x01e00000241879f0 */ /* 0x000fd80008701818 */
[----:B------:R-:W-:-:S12]  /*2280*/  HGMMA.64x128x16.F32.BF16 R24, gdesc[UR32], R24 ;  /* 0x01e00000201879f0 */ /* 0x000fd80008701818 */
[----:B------:R-:W-:-:S12]  /*2290*/  HGMMA.64x128x16.F32.BF16 R24, gdesc[UR28], R24 ;  /* 0x01e000001c1879f0 */ /* 0x000fd80008701818 */
[----:B------:R-:W-:-:S12]  /*22a0*/  HGMMA.64x128x16.F32.BF16 R24, gdesc[UR24], R24 ;  /* 0x01e00000181879f0 */ /* 0x000fd80008701818 */
[----:B------:R-:W-:-:S12]  /*22b0*/  HGMMA.64x128x16.F32.BF16 R24, gdesc[UR20], R24 ;  /* 0x01e00000141879f0 */ /* 0x000fd80008701818 */
[----:B------:R-:W-:Y:S01]  /*22c0*/  HGMMA.64x128x16.F32.BF16 R24, gdesc[UR16], R24, gsb0 ;  /* 0x01e00000101879f0 */ /* 0x000fe20008001818 */
[----:B------:R-:W-:Y:S05]  /*22d0*/  @!P0 BRA `(.L_x_49) ;  /* 0xfffffff8007c8947 */ /* 0x000fea000383ffff */
.L_x_47:
[----:B------:R-:W-:Y:S02]  /*22e0*/  WARPGROUP.DEPBAR.LE gsb0, 0x0 ;  /* 0x00008000000079c5 */ /* 0x000fe40000010000 */
[----:B----4-:R-:W-:Y:S01]  /*22f0*/  BAR.SYNC.DEFER_BLOCKING 0x0 ;  /* 0x0000000000007b1d */ /* 0x010fe20000010000 */
[C---:B-1----:R-:W-:Y:S01]  /*2300*/  IMAD.SHL.U32 R3, R0.reuse, 0x80, RZ ;  /* 0x0000008000037824 */ /* 0x042fe200078e00ff */
[----:B------:R-:W-:Y:S01]  /*2310*/  ELECT P0, URZ, PT ;  /* 0x00000000003f782f */ /* 0x000fe20003800000 */
[----:B------:R-:W-:Y:S01]  /*2320*/  IMAD.SHL.U32 R4, R0, 0x10, RZ ;  /* 0x0000001000047824 */ /* 0x000fe200078e00ff */
[----:B------:R-:W-:Y:S01]  /*2330*/  F2FP.BF16.F32.PACK_AB R88, R89, R88 ;  /* 0x000000585958723e */ /* 0x000fe200000010ff */
[----:B------:R-:W-:Y:S01]  /*2340*/  ULOP3.LUT UR12, UR54, 0x1, URZ, 0xc0, !UPT ;  /* 0x00000001360c7892 */ /* 0x000fe2000f8ec03f */
[----:B------:R-:W-:Y:S01]  /*2350*/  LOP3.LUT R3, R3, 0x780, RZ, 0xc0, !PT ;  /* 0x0000078003037812 */ /* 0x000fe200078ec0ff */
[----:B------:R-:W-:Y:S01]  /*2360*/  UMOV UR14, UR15 ;  /* 0x0000000f000e7c82 */ /* 0x000fe20008000000 */
[----:B------:R-:W-:Y:S01]  /*2370*/  F2FP.BF16.F32.PACK_AB R89, R91, R90 ;  /* 0x0000005a5b59723e */ /* 0x000fe200000010ff */
[----:B------:R-:W-:Y:S01]  /*2380*/  ULEA UR13, UR12, UR11, 0x6 ;  /* 0x0000000b0c0d7291 */ /* 0x000fe2000f8e303f */
[----:B------:R-:W-:Y:S01]  /*2390*/  LOP3.LUT R3, R3, 0x70, R4, 0xf8, !PT ;  /* 0x0000007003037812 */ /* 0x000fe200078ef804 */
[----:B------:R-:W-:Y:S01]  /*23a0*/  ULEA UR12, UR12, UR56, 0xe ;  /* 0x000000380c0c7291 */ /* 0x000fe2000f8e703f */
[----:B------:R-:W-:-:S02]  /*23b0*/  F2FP.BF16.F32.PACK_AB R120, R121, R120 ;  /* 0x000000787978723e */ /* 0x000fc400000010ff */
[----:B------:R-:W-:Y:S01]  /*23c0*/  LOP3.LUT R3, R3, 0x10, R0, 0x78, !PT ;  /* 0x0000001003037812 */ /* 0x000fe200078e7800 */
[----:B------:R-:W-:Y:S01]  /*23d0*/  IMAD.SHL.U32 R0, R0, 0x40, RZ ;  /* 0x0000004000007824 */ /* 0x000fe200078e00ff */
[----:B------:R-:W-:Y:S02]  /*23e0*/  ISETP.LT.U32.AND P0, PT, R2, 0x40, P0 ;  /* 0x000000400200780c */ /* 0x000fe40000701070 */
[----:B------:R-:W-:Y:S02]  /*23f0*/  F2FP.BF16.F32.PACK_AB R90, R93, R92 ;  /* 0x0000005c5d5a723e */ /* 0x000fe400000010ff */
[----:B------:R-:W-:Y:S02]  /*2400*/  LOP3.LUT R0, R3, 0x1800, R0, 0xf8, !PT ;  /* 0x0000180003007812 */ /* 0x000fe400078ef800 */
[----:B------:R-:W-:Y:S01]  /*2410*/  F2FP.BF16.F32.PACK_AB R91, R95, R94 ;  /* 0x0000005e5f5b723e */ /* 0x000fe200000010ff */
[----:B------:R-:W1:Y:S02]  /*2420*/  @!P2 SYNCS.CCTL.IV [UR56+0x40000] ;  /* 0x04000000ff00a9b1 */ /* 0x000e640008000038 */
[----:B-1----:R-:W-:Y:S01]  /*2430*/  BAR.SYNC.DEFER_BLOCKING 0x0 ;  /* 0x0000000000007b1d */ /* 0x002fe20000010000 */
[C---:B------:R-:W-:Y:S01]  /*2440*/  LOP3.LUT R3, R0.reuse, 0x20, RZ, 0x3c, !PT ;  /* 0x0000002000037812 */ /* 0x040fe200078e3cff */
[----:B------:R-:W-:Y:S01]  /*2450*/  VIADD R2, R0, UR56 ;  /* 0x0000003800027c36 */ /* 0x000fe20008000000 */
[----:B------:R-:W-:-:S02]  /*2460*/  F2FP.BF16.F32.PACK_AB R121, R123, R122 ;  /* 0x0000007a7b79723e */ /* 0x000fc400000010ff */
[----:B------:R-:W-:Y:S01]  /*2470*/  F2FP.BF16.F32.PACK_AB R24, R25, R24 ;  /* 0x000000181918723e */ /* 0x000fe200000010ff */
[----:B------:R-:W-:Y:S01]  /*2480*/  VIADD R3, R3, UR56 ;  /* 0x0000003803037c36 */ /* 0x000fe20008000000 */
[----:B------:R-:W-:Y:S01]  /*2490*/  F2FP.BF16.F32.PACK_AB R122, R125, R124 ;  /* 0x0000007c7d7a723e */ /* 0x000fe200000010ff */
[----:B------:R-:W-:Y:S01]  /*24a0*/  VOTEU.ANY UP0, P0 ;  /* 0x00000000003f7886 */ /* 0x000fe20000000100 */
[----:B------:R-:W-:Y:S01]  /*24b0*/  F2FP.BF16.F32.PACK_AB R123, R127, R126 ;  /* 0x0000007e7f7b723e */ /* 0x000fe200000010ff */
[----:B------:R-:W-:Y:S01]  /*24c0*/  VOTEU.ANY UP1, P0 ;  /* 0x00000000003f7886 */ /* 0x000fe20000020100 */
[----:B------:R-:W-:Y:S02]  /*24d0*/  F2FP.BF16.F32.PACK_AB R25, R27, R26 ;  /* 0x0000001a1b19723e */ /* 0x000fe400000010ff */
[----:B------:R-:W-:Y:S01]  /*24e0*/  F2FP.BF16.F32.PACK_AB R56, R57, R56 ;  /* 0x000000383938723e */ /* 0x000fe200000010ff */
[----:B--2---:R-:W-:Y:S01]  /*24f0*/  @UP0 UMOV UR8, UR48 ;  /* 0x0000003000080c82 */ /* 0x004fe20008000000 */
[----:B------:R-:W-:Y:S01]  /*2500*/  F2FP.BF16.F32.PACK_AB R96, R97, R96 ;  /* 0x000000606160723e */ /* 0x000fe200000010ff */
[----:B------:R-:W-:Y:S01]  /*2510*/  @UP0 UMOV UR9, UR49 ;  /* 0x0000003100090c82 */ /* 0x000fe20008000000 */
[----:B------:R-:W-:-:S02]  /*2520*/  F2FP.BF16.F32.PACK_AB R26, R29, R28 ;  /* 0x0000001c1d1a723e */ /* 0x000fc400000010ff */
[----:B------:R-:W-:Y:S02]  /*2530*/  F2FP.BF16.F32.PACK_AB R27, R31, R30 ;  /* 0x0000001e1f1b723e */ /* 0x000fe400000010ff */
[----:B------:R-:W-:Y:S02]  /*2540*/  F2FP.BF16.F32.PACK_AB R57, R59, R58 ;  /* 0x0000003a3b39723e */ /* 0x000fe400000010ff */
[----:B------:R-:W-:Y:S01]  /*2550*/  F2FP.BF16.F32.PACK_AB R97, R99, R98 ;  /* 0x000000626361723e */ /* 0x000fe200000010ff */
[----:B------:R-:W1:Y:S02]  /*2560*/  @!P2 SYNCS.CCTL.IV [UR56+0x40008] ;  /* 0x04000800ff00a9b1 */ /* 0x000e640008000038 */
[----:B-1----:R-:W-:Y:S01]  /*2570*/  BAR.SYNC.DEFER_BLOCKING 0x0 ;  /* 0x0000000000007b1d */ /* 0x002fe20000010000 */
[----:B------:R-:W-:Y:S02]  /*2580*/  F2FP.BF16.F32.PACK_AB R128, R129, R128 ;  /* 0x000000808180723e */ /* 0x000fe400000010ff */
[----:B------:R-:W-:-:S02]  /*2590*/  F2FP.BF16.F32.PACK_AB R58, R61, R60 ;  /* 0x0000003c3d3a723e */ /* 0x000fc400000010ff */
[----:B------:R-:W-:Y:S02]  /*25a0*/  F2FP.BF16.F32.PACK_AB R59, R63, R62 ;  /* 0x0000003e3f3b723e */ /* 0x000fe400000010ff */
[----:B------:R-:W-:Y:S02]  /*25b0*/  LOP3.LUT R4, R0, 0x40, RZ, 0x3c, !PT ;  /* 0x0000004000047812 */ /* 0x000fe400078e3cff */
[----:B------:R-:W-:Y:S02]  /*25c0*/  F2FP.BF16.F32.PACK_AB R98, R101, R100 ;  /* 0x000000646562723e */ /* 0x000fe400000010ff */
[----:B------:R-:W-:Y:S01]  /*25d0*/  F2FP.BF16.F32.PACK_AB R99, R103, R102 ;  /* 0x000000666763723e */ /* 0x000fe200000010ff */
[----:B------:R-:W-:Y:S01]  /*25e0*/  VIADD R4, R4, UR56 ;  /* 0x0000003804047c36 */ /* 0x000fe20008000000 */
[----:B------:R-:W-:Y:S02]  /*25f0*/  F2FP.BF16.F32.PACK_AB R129, R131, R130 ;  /* 0x000000828381723e */ /* 0x000fe400000010ff */
[----:B------:R-:W-:-:S02]  /*2600*/  F2FP.BF16.F32.PACK_AB R32, R33, R32 ;  /* 0x000000202120723e */ /* 0x000fc400000010ff */
[----:B------:R-:W-:Y:S02]  /*2610*/  F2FP.BF16.F32.PACK_AB R130, R133, R132 ;  /* 0x000000848582723e */ /* 0x000fe400000010ff */
[----:B------:R-:W-:Y:S02]  /*2620*/  F2FP.BF16.F32.PACK_AB R131, R135, R134 ;  /* 0x000000868783723e */ /* 0x000fe400000010ff */
[----:B------:R-:W-:Y:S02]  /*2630*/  F2FP.BF16.F32.PACK_AB R33, R35, R34 ;  /* 0x000000222321723e */ /* 0x000fe400000010ff */
[----:B------:R-:W-:Y:S01]  /*2640*/  F2FP.BF16.F32.PACK_AB R64, R65, R64 ;  /* 0x000000404140723e */ /* 0x000fe200000010ff */
[----:B------:R-:W1:Y:S02]  /*2650*/  @!P2 SYNCS.CCTL.IV [UR56+0x40010] ;  /* 0x04001000ff00a9b1 */ /* 0x000e640008000038 */
[----:B-1----:R-:W-:Y:S01]  /*2660*/  BAR.SYNC.DEFER_BLOCKING 0x0 ;  /* 0x0000000000007b1d */ /* 0x002fe20000010000 */
[----:B------:R-:W-:-:S02]  /*2670*/  F2FP.BF16.F32.PACK_AB R104, R105, R104 ;  /* 0x000000686968723e */ /* 0x000fc400000010ff */
[----:B------:R-:W-:Y:S02]  /*2680*/  F2FP.BF16.F32.PACK_AB R34, R37, R36 ;  /* 0x000000242522723e */ /* 0x000fe400000010ff */
[----:B------:R-:W-:Y:S02]  /*2690*/  F2FP.BF16.F32.PACK_AB R35, R39, R38 ;  /* 0x000000262723723e */ /* 0x000fe400000010ff */
[----:B------:R-:W-:Y:S02]  /*26a0*/  F2FP.BF16.F32.PACK_AB R65, R67, R66 ;  /* 0x000000424341723e */ /* 0x000fe400000010ff */
[----:B------:R-:W-:Y:S02]  /*26b0*/  F2FP.BF16.F32.PACK_AB R105, R107, R106 ;  /* 0x0000006a6b69723e */ /* 0x000fe400000010ff */
[----:B------:R-:W-:Y:S02]  /*26c0*/  F2FP.BF16.F32.PACK_AB R136, R137, R136 ;  /* 0x000000888988723e */ /* 0x000fe400000010ff */
[----:B------:R-:W-:-:S02]  /*26d0*/  F2FP.BF16.F32.PACK_AB R66, R69, R68 ;  /* 0x000000444542723e */ /* 0x000fc400000010ff */
[----:B------:R-:W-:Y:S02]  /*26e0*/  F2FP.BF16.F32.PACK_AB R67, R71, R70 ;  /* 0x000000464743723e */ /* 0x000fe400000010ff */
[----:B------:R-:W-:Y:S02]  /*26f0*/  LOP3.LUT R0, R0, 0x60, RZ, 0x3c, !PT ;  /* 0x0000006000007812 */ /* 0x000fe400078e3cff */
[----:B------:R-:W-:Y:S02]  /*2700*/  F2FP.BF16.F32.PACK_AB R106, R109, R108 ;  /* 0x0000006c6d6a723e */ /* 0x000fe400000010ff */
[----:B------:R-:W-:Y:S01]  /*2710*/  F2FP.BF16.F32.PACK_AB R107, R111, R110 ;  /* 0x0000006e6f6b723e */ /* 0x000fe200000010ff */
[----:B------:R-:W-:Y:S01]  /*2720*/  VIADD R0, R0, UR56 ;  /* 0x0000003800007c36 */ /* 0x000fe20008000000 */
[----:B------:R-:W-:Y:S01]  /*2730*/  F2FP.BF16.F32.PACK_AB R137, R139, R138 ;  /* 0x0000008a8b89723e */ /* 0x000fe200000010ff */
[----:B------:R-:W1:Y:S02]  /*2740*/  @!P2 SYNCS.CCTL.IV [UR56+0x40018] ;  /* 0x04001800ff00a9b1 */ /* 0x000e640008000038 */
[----:B-1----:R-:W-:Y:S01]  /*2750*/  STSM.16.M88.4 [R2], R88 ;  /* 0x0000005802007844 */ /* 0x002fe20000000200 */
[----:B------:R-:W-:-:S02]  /*2760*/  F2FP.BF16.F32.PACK_AB R40, R41, R40 ;  /* 0x000000282928723e */ /* 0x000fc400000010ff */
[----:B------:R-:W-:Y:S01]  /*2770*/  F2FP.BF16.F32.PACK_AB R138, R141, R140 ;  /* 0x0000008c8d8a723e */ /* 0x000fe200000010ff */
[----:B------:R-:W-:Y:S01]  /*2780*/  STSM.16.M88.4 [R2+0x4000], R120 ;  /* 0x0040007802007844 */ /* 0x000fe20000000200 */
[----:B------:R-:W-:Y:S02]  /*2790*/  F2FP.BF16.F32.PACK_AB R139, R143, R142 ;  /* 0x0000008e8f8b723e */ /* 0x000fe400000010ff */
[----:B------:R-:W-:Y:S01]  /*27a0*/  F2FP.BF16.F32.PACK_AB R41, R43, R42 ;  /* 0x0000002a2b29723e */ /* 0x000fe200000010ff */
[----:B------:R-:W-:Y:S01]  /*27b0*/  STSM.16.M88.4 [R2+0x2000], R24 ;  /* 0x0020001802007844 */ /* 0x000fe20000000200 */
[----:B------:R-:W-:Y:S02]  /*27c0*/  F2FP.BF16.F32.PACK_AB R72, R73, R72 ;  /* 0x000000484948723e */ /* 0x000fe400000010ff */
[----:B------:R-:W-:Y:S01]  /*27d0*/  F2FP.BF16.F32.PACK_AB R112, R113, R112 ;  /* 0x000000707170723e */ /* 0x000fe200000010ff */
[----:B------:R-:W-:Y:S01]  /*27e0*/  STSM.16.M88.4 [R2+0x6000], R56 ;  /* 0x0060003802007844 */ /* 0x000fe20000000200 */
[----:B------:R-:W-:-:S02]  /*27f0*/  F2FP.BF16.F32.PACK_AB R42, R45, R44 ;  /* 0x0000002c2d2a723e */ /* 0x000fc400000010ff */
[----:B------:R-:W-:Y:S01]  /*2800*/  F2FP.BF16.F32.PACK_AB R43, R47, R46 ;  /* 0x0000002e2f2b723e */ /* 0x000fe200000010ff */
[----:B------:R-:W-:Y:S01]  /*2810*/  STSM.16.M88.4 [R3], R96 ;  /* 0x0000006003007844 */ /* 0x000fe20000000200 */
        /* <DEDUP_REMOVED lines=8> */
[----:B------:R-:W-:Y:S01]  /*28a0*/  STSM.16.M88.4 [R3+0x6000], R64 ;  /* 0x0060004003007844 */ /* 0x000fe20000000200 */
[----:B------:R-:W-:Y:S02]  /*28b0*/  F2FP.BF16.F32.PACK_AB R115, R119, R118 ;  /* 0x000000767773723e */ /* 0x000fe400000010ff */
[----:B------:R-:W-:Y:S01]  /*28c0*/  F2FP.BF16.F32.PACK_AB R145, R147, R146 ;  /* 0x000000929391723e */ /* 0x000fe200000010ff */
[----:B------:R-:W-:Y:S01]  /*28d0*/  STSM.16.M88.4 [R4], R104 ;  /* 0x0000006804007844 */ /* 0x000fe20000000200 */
        /* <DEDUP_REMOVED lines=11> */
[----:B------:R-:W-:Y:S01]  /*2990*/  STSM.16.M88.4 [R0], R112 ;  /* 0x0000007000007844 */ /* 0x000fe20000000200 */
[----:B------:R-:W-:-:S02]  /*29a0*/  F2FP.BF16.F32.PACK_AB R82, R85, R84 ;  /* 0x000000545552723e */ /* 0x000fc400000010ff */
[----:B------:R-:W-:Y:S01]  /*29b0*/  F2FP.BF16.F32.PACK_AB R83, R87, R86 ;  /* 0x000000565753723e */ /* 0x000fe200000010ff */
[----:B------:R-:W-:Y:S04]  /*29c0*/  STSM.16.M88.4 [R0+0x4000], R144 ;  /* 0x0040009000007844 */ /* 0x000fe80000000200 */
[----:B------:R-:W-:Y:S04]  /*29d0*/  STSM.16.M88.4 [R0+0x2000], R48 ;  /* 0x0020003000007844 */ /* 0x000fe80000000200 */
[----:B------:R-:W-:Y:S01]  /*29e0*/  STSM.16.M88.4 [R0+0x6000], R80 ;  /* 0x0060005000007844 */ /* 0x000fe20000000200 */
[----:B------:R1:W-:Y:S06]  /*29f0*/  MEMBAR.ALL.CTA ;  /* 0x0000000000007992 */ /* 0x0003ec0000008000 */
[----:B-1----:R-:W1:Y:S02]  /*2a00*/  FENCE.VIEW.ASYNC.S ;  /* 0x00000000000073c6 */ /* 0x002e640000000000 */
[----:B-1----:R-:W-:Y:S06]  /*2a10*/  BAR.SYNC.DEFER_BLOCKING 0x0 ;  /* 0x0000000000007b1d */ /* 0x002fec0000010000 */
[----:B------:R1:W-:Y:S01]  /*2a20*/  @UP1 UTMASTG.2D [UR12], [UR8] ;  /* 0x0000000c080013b5 */ /* 0x0003e20008008000 */
[----:B------:R0:W-:Y:S01]  /*2a30*/  UTMACMDFLUSH ;  /* 0x00000000000079b7 */ /* 0x0001e20000000000 */
[----:B------:R-:W-:-:S04]  /*2a40*/  DEPBAR.LE SB0, 0x0 ;  /* 0x000080000000791a */ /* 0x000fc80000000000 */
[----:B------:R-:W-:Y:S06]  /*2a50*/  BAR.SYNC.DEFER_BLOCKING 0x0 ;  /* 0x0000000000007b1d */ /* 0x000fec0000010000 */
[----:B-1----:R-:W-:Y:S05]  /*2a60*/  EXIT ;  /* 0x000000000000794d */ /* 0x002fea0003800000 */
.L_x_48:
[----:B------:R-:W1:Y:S02]  /*2a70*/  SYNCS.PHASECHK.TRANS64.TRYWAIT P0, [UR22+0x40000], R3 ;  /* 0x04000003ff0075a7 */ /* 0x000e640008000156 */
[----:B-1----:R-:W-:Y:S05]  /*2a80*/  @!P0 BRA `(.L_x_48) ;  /* 0xfffffffc00f88947 */ /* 0x002fea000383ffff */
[----:B------:R-:W-:Y:S05]  /*2a90*/  BRA `(.L_x_50) ;  /* 0xfffffff400347947 */ /* 0x000fea000383ffff */
.L_x_51:
[----:B------:R-:W-:-:S00]  /*2aa0*/  BRA `(.L_x_51) ;  /* 0xfffffffc00fc7947 */ /* 0x000fc0000383ffff */
[----:B------:R-:W-:-:S00]  /*2ab0*/  NOP ;  /* 0x0000000000007918 */ /* 0x000fc00000000000 */
        /* <DEDUP_REMOVED lines=12> */
.L_x_52:


//--------------------- .nv.shared.gluon_wgmma    --------------------------
	.section	.nv.shared.gluon_wgmma,"aw",@nobits
	.sectionflags	@""
	.align	16
	.zero		1024


//--------------------- .nv.shared.reserved.0     --------------------------
	.section	.nv.shared.reserved.0,"aw",@nobits
	.weak		__nv_reservedSMEM_offset_0_alias
	.size		__nv_reservedSMEM_offset_0_alias, 0, 0
	.other		__nv_reservedSMEM_offset_0_alias,@"STO_CUDA_RESERVED_SHARED STV_DEFAULT"
__nv_reservedSMEM_offset_0_alias:
	.zero		0


//--------------------- .nv.constant0.gluon_wgmma --------------------------
	.section	.nv.constant0.gluon_wgmma,"a",@progbits
	.sectionflags	@""
	.align	4
.nv.constant0.gluon_wgmma:
	.zero		608


//--------------------- SYMBOLS --------------------------

	.type		.nv.reservedSmem.offset0,@object
	.size		.nv.reservedSmem.offset0,0x4
